//
// Generated by NVIDIA NVVM Compiler
//
// Compiler Build ID: CL-36424714
// Cuda compilation tools, release 13.0, V13.0.88
// Based on NVVM 20.0.0
//

.version 9.0
.target sm_100
.address_size 64

	// .globl	_Z18CalculateFrequencyPhPjj
.global .align 4 .u32 counter;
.global .align 4 .u32 counter_2;
.const .align 4 .u32 INTMAX = 2147483647;
// _ZZ8compressPhPjP17huffmanDictionaryS_jE5table has been demoted

.visible .entry _Z18CalculateFrequencyPhPjj(
	.param .u64 .ptr .align 1 _Z18CalculateFrequencyPhPjj_param_0,
	.param .u64 .ptr .align 1 _Z18CalculateFrequencyPhPjj_param_1,
	.param .u32 _Z18CalculateFrequencyPhPjj_param_2
)
{
	.reg .pred 	%p<2>;
	.reg .b32 	%r<8>;
	.reg .b64 	%rd<9>;

	ld.param.u64 	%rd1, [_Z18CalculateFrequencyPhPjj_param_0];
	ld.param.u64 	%rd2, [_Z18CalculateFrequencyPhPjj_param_1];
	ld.param.u32 	%r2, [_Z18CalculateFrequencyPhPjj_param_2];
	mov.u32 	%r3, %ctaid.x;
	mov.u32 	%r4, %ntid.x;
	mov.u32 	%r5, %tid.x;
	mad.lo.s32 	%r1, %r3, %r4, %r5;
	setp.ge.u32 	%p1, %r1, %r2;
	@%p1 bra 	$L__BB0_2;
	cvta.to.global.u64 	%rd3, %rd1;
	cvta.to.global.u64 	%rd4, %rd2;
	cvt.u64.u32 	%rd5, %r1;
	add.s64 	%rd6, %rd3, %rd5;
	ld.global.u8 	%r6, [%rd6];
	mul.wide.u32 	%rd7, %r6, 4;
	add.s64 	%rd8, %rd4, %rd7;
	atom.global.add.u32 	%r7, [%rd8], 1;
$L__BB0_2:
	ret;

}
	// .globl	_Z17findLeastFrequentPjS_ijS_S_
.visible .entry _Z17findLeastFrequentPjS_ijS_S_(
	.param .u64 .ptr .align 1 _Z17findLeastFrequentPjS_ijS_S__param_0,
	.param .u64 .ptr .align 1 _Z17findLeastFrequentPjS_ijS_S__param_1,
	.param .u32 _Z17findLeastFrequentPjS_ijS_S__param_2,
	.param .u32 _Z17findLeastFrequentPjS_ijS_S__param_3,
	.param .u64 .ptr .align 1 _Z17findLeastFrequentPjS_ijS_S__param_4,
	.param .u64 .ptr .align 1 _Z17findLeastFrequentPjS_ijS_S__param_5
)
{
	.reg .pred 	%p<10>;
	.reg .b32 	%r<52>;
	.reg .b64 	%rd<43>;

	ld.param.u64 	%rd6, [_Z17findLeastFrequentPjS_ijS_S__param_0];
	ld.param.u64 	%rd7, [_Z17findLeastFrequentPjS_ijS_S__param_1];
	ld.param.u32 	%r15, [_Z17findLeastFrequentPjS_ijS_S__param_2];
	ld.param.u32 	%r16, [_Z17findLeastFrequentPjS_ijS_S__param_3];
	ld.param.u64 	%rd5, [_Z17findLeastFrequentPjS_ijS_S__param_4];
	ld.param.u64 	%rd8, [_Z17findLeastFrequentPjS_ijS_S__param_5];
	cvta.to.global.u64 	%rd1, %rd8;
	cvta.to.global.u64 	%rd2, %rd6;
	cvta.to.global.u64 	%rd3, %rd7;
	mov.u32 	%r17, %ctaid.x;
	mov.u32 	%r18, %ntid.x;
	mov.u32 	%r19, %tid.x;
	mad.lo.s32 	%r1, %r17, %r18, %r19;
	mov.b32 	%r20, 0;
	st.global.u32 	[counter_2], %r20;
	bar.sync 	0;
	setp.ge.u32 	%p1, %r1, %r16;
	@%p1 bra 	$L__BB1_15;
	mul.wide.s32 	%rd9, %r1, 4;
	add.s64 	%rd4, %rd2, %rd9;
	ld.global.u32 	%r47, [counter_2];
$L__BB1_2:
	mul.wide.u32 	%rd10, %r47, 4;
	add.s64 	%rd11, %rd3, %rd10;
	mov.b32 	%r22, 2147483647;
	st.global.u32 	[%rd11], %r22;
	ld.global.u32 	%r23, [counter_2];
	mul.wide.u32 	%rd12, %r23, 4;
	add.s64 	%rd13, %rd3, %rd12;
	ld.global.u32 	%r24, [%rd4];
	atom.global.min.u32 	%r25, [%rd13], %r24;
	bar.sync 	0;
	ld.global.u32 	%r4, [counter_2];
	mul.wide.u32 	%rd14, %r4, 4;
	add.s64 	%rd15, %rd3, %rd14;
	ld.global.u32 	%r5, [%rd15];
	mov.b32 	%r48, 0;
$L__BB1_3:
	mul.wide.u32 	%rd16, %r48, 4;
	add.s64 	%rd17, %rd2, %rd16;
	ld.global.u32 	%r26, [%rd17];
	setp.eq.s32 	%p2, %r26, %r5;
	mov.u32 	%r49, %r48;
	@%p2 bra 	$L__BB1_5;
	add.s32 	%r48, %r48, 1;
	setp.ne.s32 	%p3, %r48, %r16;
	mov.b32 	%r49, -1;
	@%p3 bra 	$L__BB1_3;
$L__BB1_5:
	setp.ne.s32 	%p4, %r1, 0;
	add.s64 	%rd19, %rd1, %rd14;
	st.global.u32 	[%rd19], %r49;
	bar.sync 	0;
	mul.wide.s32 	%rd20, %r49, 4;
	add.s64 	%rd21, %rd2, %rd20;
	mov.b32 	%r28, 2147483647;
	st.global.u32 	[%rd21], %r28;
	@%p4 bra 	$L__BB1_7;
	atom.global.inc.u32 	%r29, [counter_2], %r15;
$L__BB1_7:
	bar.sync 	0;
	ld.global.u32 	%r31, [counter_2];
	mul.wide.u32 	%rd22, %r31, 4;
	add.s64 	%rd23, %rd3, %rd22;
	mov.b32 	%r32, 2147483647;
	st.global.u32 	[%rd23], %r32;
	ld.global.u32 	%r33, [counter_2];
	mul.wide.u32 	%rd24, %r33, 4;
	add.s64 	%rd25, %rd3, %rd24;
	ld.global.u32 	%r34, [%rd4];
	atom.global.min.u32 	%r35, [%rd25], %r34;
	bar.sync 	0;
	ld.global.u32 	%r9, [counter_2];
	mul.wide.u32 	%rd26, %r9, 4;
	add.s64 	%rd27, %rd3, %rd26;
	ld.global.u32 	%r10, [%rd27];
	mov.b32 	%r50, 0;
$L__BB1_8:
	mul.wide.u32 	%rd28, %r50, 4;
	add.s64 	%rd29, %rd2, %rd28;
	ld.global.u32 	%r36, [%rd29];
	setp.eq.s32 	%p5, %r36, %r10;
	mov.u32 	%r51, %r50;
	@%p5 bra 	$L__BB1_10;
	add.s32 	%r50, %r50, 1;
	setp.ne.s32 	%p6, %r50, %r16;
	mov.b32 	%r51, -1;
	@%p6 bra 	$L__BB1_8;
$L__BB1_10:
	setp.ne.s32 	%p7, %r1, 0;
	add.s64 	%rd31, %rd1, %rd26;
	st.global.u32 	[%rd31], %r51;
	bar.sync 	0;
	ld.global.u32 	%r38, [counter_2];
	mul.wide.u32 	%rd32, %r38, 4;
	add.s64 	%rd33, %rd3, %rd32;
	ld.global.u32 	%r39, [%rd33];
	add.s32 	%r40, %r38, -1;
	mul.wide.u32 	%rd34, %r40, 4;
	add.s64 	%rd35, %rd3, %rd34;
	ld.global.u32 	%r41, [%rd35];
	add.s32 	%r42, %r41, %r39;
	mul.wide.s32 	%rd36, %r51, 4;
	add.s64 	%rd37, %rd2, %rd36;
	st.global.u32 	[%rd37], %r42;
	@%p7 bra 	$L__BB1_12;
	atom.global.inc.u32 	%r43, [counter_2], %r15;
$L__BB1_12:
	bar.sync 	0;
	ld.global.u32 	%r47, [counter_2];
	mul.wide.u32 	%rd38, %r47, 4;
	add.s64 	%rd39, %rd3, %rd38;
	ld.global.u32 	%r44, [%rd39];
	setp.eq.s32 	%p8, %r44, 2147483647;
	@%p8 bra 	$L__BB1_14;
	add.s32 	%r45, %r47, -1;
	mul.wide.u32 	%rd40, %r45, 4;
	add.s64 	%rd41, %rd3, %rd40;
	ld.global.u32 	%r46, [%rd41];
	setp.ne.s32 	%p9, %r46, 2147483647;
	@%p9 bra 	$L__BB1_2;
$L__BB1_14:
	cvta.to.global.u64 	%rd42, %rd5;
	st.global.u32 	[%rd42], %r47;
$L__BB1_15:
	ret;

}
	// .globl	_Z18searchSimilarIndexPjS_S_i
.visible .entry _Z18searchSimilarIndexPjS_S_i(
	.param .u64 .ptr .align 1 _Z18searchSimilarIndexPjS_S_i_param_0,
	.param .u64 .ptr .align 1 _Z18searchSimilarIndexPjS_S_i_param_1,
	.param .u64 .ptr .align 1 _Z18searchSimilarIndexPjS_S_i_param_2,
	.param .u32 _Z18searchSimilarIndexPjS_S_i_param_3
)
{
	.reg .pred 	%p<3>;
	.reg .b32 	%r<12>;
	.reg .b64 	%rd<13>;

	ld.param.u64 	%rd1, [_Z18searchSimilarIndexPjS_S_i_param_0];
	ld.param.u64 	%rd2, [_Z18searchSimilarIndexPjS_S_i_param_1];
	ld.param.u64 	%rd3, [_Z18searchSimilarIndexPjS_S_i_param_2];
	ld.param.u32 	%r2, [_Z18searchSimilarIndexPjS_S_i_param_3];
	mov.u32 	%r3, %ctaid.x;
	mov.u32 	%r4, %ntid.x;
	mov.u32 	%r5, %tid.x;
	mad.lo.s32 	%r1, %r3, %r4, %r5;
	bar.sync 	0;
	mov.b32 	%r6, 0;
	st.global.u32 	[counter], %r6;
	setp.eq.s32 	%p1, %r1, %r2;
	@%p1 bra 	$L__BB2_4;
	cvta.to.global.u64 	%rd4, %rd1;
	mul.wide.s32 	%rd5, %r1, 4;
	add.s64 	%rd6, %rd4, %rd5;
	ld.global.u32 	%r7, [%rd6];
	mul.wide.s32 	%rd7, %r2, 4;
	add.s64 	%rd8, %rd4, %rd7;
	ld.global.u32 	%r8, [%rd8];
	setp.ne.s32 	%p2, %r7, %r8;
	@%p2 bra 	$L__BB2_3;
	add.s32 	%r9, %r2, 1;
	atom.global.inc.u32 	%r10, [counter], %r9;
	cvta.to.global.u64 	%rd9, %rd2;
	mul.wide.s32 	%rd10, %r10, 4;
	add.s64 	%rd11, %rd9, %rd10;
	st.global.u32 	[%rd11], %r1;
$L__BB2_3:
	bar.sync 	0;
	ld.global.u32 	%r11, [counter];
	cvta.to.global.u64 	%rd12, %rd3;
	st.global.u32 	[%rd12], %r11;
$L__BB2_4:
	ret;

}
	// .globl	_Z8compressPhPjP17huffmanDictionaryS_j
.visible .entry _Z8compressPhPjP17huffmanDictionaryS_j(
	.param .u64 .ptr .align 1 _Z8compressPhPjP17huffmanDictionaryS_j_param_0,
	.param .u64 .ptr .align 1 _Z8compressPhPjP17huffmanDictionaryS_j_param_1,
	.param .u64 .ptr .align 1 _Z8compressPhPjP17huffmanDictionaryS_j_param_2,
	.param .u64 .ptr .align 1 _Z8compressPhPjP17huffmanDictionaryS_j_param_3,
	.param .u32 _Z8compressPhPjP17huffmanDictionaryS_j_param_4
)
{
	.reg .pred 	%p<16>;
	.reg .b16 	%rs<13>;
	.reg .b32 	%r<68>;
	.reg .b64 	%rd<35>;
	// demoted variable
	.shared .align 1 .b8 _ZZ8compressPhPjP17huffmanDictionaryS_jE5table[49152];
	ld.param.u64 	%rd11, [_Z8compressPhPjP17huffmanDictionaryS_j_param_0];
	ld.param.u64 	%rd12, [_Z8compressPhPjP17huffmanDictionaryS_j_param_1];
	ld.param.u64 	%rd13, [_Z8compressPhPjP17huffmanDictionaryS_j_param_2];
	ld.param.u64 	%rd14, [_Z8compressPhPjP17huffmanDictionaryS_j_param_3];
	ld.param.u32 	%r32, [_Z8compressPhPjP17huffmanDictionaryS_j_param_4];
	cvta.to.global.u64 	%rd1, %rd13;
	cvta.to.global.u64 	%rd2, %rd14;
	cvta.to.global.u64 	%rd3, %rd11;
	cvta.to.global.u64 	%rd4, %rd12;
	mov.b64 	%rd34, 0;
	mov.u32 	%r58, _ZZ8compressPhPjP17huffmanDictionaryS_jE5table;
$L__BB3_1:
	add.s64 	%rd15, %rd1, %rd34;
	ld.global.u8 	%rs4, [%rd15];
	st.shared.u8 	[%r58], %rs4;
	add.s64 	%rd6, %rd34, 1;
	add.s32 	%r58, %r58, 1;
	setp.lt.u64 	%p1, %rd34, 49151;
	mov.u64 	%rd34, %rd6;
	@%p1 bra 	$L__BB3_1;
	mov.u32 	%r34, %ctaid.x;
	mov.u32 	%r3, %ntid.x;
	mov.u32 	%r35, %tid.x;
	mad.lo.s32 	%r4, %r34, %r3, %r35;
	setp.ge.u32 	%p2, %r4, %r32;
	@%p2 bra 	$L__BB3_8;
	mov.u32 	%r38, _ZZ8compressPhPjP17huffmanDictionaryS_jE5table;
	mov.u32 	%r59, %r4;
$L__BB3_4:
	cvt.s64.s32 	%rd16, %r59;
	add.s64 	%rd7, %rd3, %rd16;
	ld.global.u8 	%rs12, [%rd7];
	cvt.u32.u16 	%r36, %rs12;
	and.b32  	%r37, %r36, 255;
	add.s32 	%r39, %r38, %r37;
	ld.shared.u8 	%rs5, [%r39+48896];
	setp.eq.s16 	%p3, %rs5, 0;
	@%p3 bra 	$L__BB3_7;
	mul.wide.s32 	%rd17, %r59, 4;
	add.s64 	%rd8, %rd4, %rd17;
	mov.b32 	%r60, 0;
$L__BB3_6:
	mul.wide.u16 	%r41, %rs12, 191;
	add.s32 	%r43, %r38, %r41;
	add.s32 	%r44, %r43, %r60;
	ld.shared.u8 	%rs7, [%r44];
	ld.global.u32 	%r45, [%rd8];
	add.s32 	%r46, %r45, %r60;
	cvt.u64.u32 	%rd18, %r46;
	add.s64 	%rd19, %rd2, %rd18;
	st.global.u8 	[%rd19], %rs7;
	add.s32 	%r60, %r60, 1;
	ld.global.u8 	%rs12, [%rd7];
	cvt.u32.u16 	%r47, %rs12;
	and.b32  	%r48, %r47, 255;
	add.s32 	%r49, %r38, %r48;
	ld.shared.u8 	%r50, [%r49+48896];
	setp.lt.u32 	%p4, %r60, %r50;
	@%p4 bra 	$L__BB3_6;
$L__BB3_7:
	add.s32 	%r59, %r59, %r3;
	setp.lt.u32 	%p5, %r59, %r32;
	@%p5 bra 	$L__BB3_4;
$L__BB3_8:
	bar.sync 	0;
	add.s32 	%r51, %r32, -1;
	setp.ne.s32 	%p6, %r4, %r51;
	@%p6 bra 	$L__BB3_22;
	cvt.u64.u32 	%rd20, %r4;
	mul.wide.u32 	%rd21, %r4, 4;
	add.s64 	%rd22, %rd4, %rd21;
	ld.global.u32 	%r9, [%rd22];
	add.s64 	%rd23, %rd3, %rd20;
	ld.global.u8 	%r52, [%rd23];
	mov.u32 	%r53, _ZZ8compressPhPjP17huffmanDictionaryS_jE5table;
	add.s32 	%r54, %r53, %r52;
	ld.shared.u8 	%r10, [%r54+48896];
	add.s32 	%r63, %r9, %r10;
	mul.wide.u32 	%rd24, %r32, 4;
	add.s64 	%rd25, %rd4, %rd24;
	ld.global.u32 	%r12, [%rd25];
	setp.le.u32 	%p7, %r12, %r63;
	@%p7 bra 	$L__BB3_22;
	sub.s32 	%r13, %r12, %r63;
	and.b32  	%r14, %r13, 15;
	sub.s32 	%r55, %r9, %r12;
	add.s32 	%r56, %r55, %r10;
	setp.gt.u32 	%p8, %r56, -16;
	@%p8 bra 	$L__BB3_13;
	and.b32  	%r57, %r13, -16;
	neg.s32 	%r61, %r57;
	add.s64 	%rd9, %rd2, 7;
$L__BB3_12:
	.pragma "nounroll";
	cvt.s64.s32 	%rd26, %r63;
	add.s64 	%rd27, %rd9, %rd26;
	mov.b16 	%rs8, 0;
	st.global.u8 	[%rd27+-7], %rs8;
	st.global.u8 	[%rd27+-6], %rs8;
	st.global.u8 	[%rd27+-5], %rs8;
	st.global.u8 	[%rd27+-4], %rs8;
	st.global.u8 	[%rd27+-3], %rs8;
	st.global.u8 	[%rd27+-2], %rs8;
	st.global.u8 	[%rd27+-1], %rs8;
	st.global.u8 	[%rd27], %rs8;
	st.global.u8 	[%rd27+1], %rs8;
	st.global.u8 	[%rd27+2], %rs8;
	st.global.u8 	[%rd27+3], %rs8;
	st.global.u8 	[%rd27+4], %rs8;
	st.global.u8 	[%rd27+5], %rs8;
	st.global.u8 	[%rd27+6], %rs8;
	st.global.u8 	[%rd27+7], %rs8;
	st.global.u8 	[%rd27+8], %rs8;
	add.s32 	%r63, %r63, 16;
	add.s32 	%r61, %r61, 16;
	setp.ne.s32 	%p9, %r61, 0;
	@%p9 bra 	$L__BB3_12;
$L__BB3_13:
	setp.eq.s32 	%p10, %r14, 0;
	@%p10 bra 	$L__BB3_22;
	and.b32  	%r21, %r13, 7;
	setp.lt.u32 	%p11, %r14, 8;
	@%p11 bra 	$L__BB3_16;
	cvt.s64.s32 	%rd28, %r63;
	add.s64 	%rd29, %rd2, %rd28;
	mov.b16 	%rs9, 0;
	st.global.u8 	[%rd29], %rs9;
	st.global.u8 	[%rd29+1], %rs9;
	st.global.u8 	[%rd29+2], %rs9;
	st.global.u8 	[%rd29+3], %rs9;
	st.global.u8 	[%rd29+4], %rs9;
	st.global.u8 	[%rd29+5], %rs9;
	st.global.u8 	[%rd29+6], %rs9;
	st.global.u8 	[%rd29+7], %rs9;
	add.s32 	%r63, %r63, 8;
$L__BB3_16:
	setp.eq.s32 	%p12, %r21, 0;
	@%p12 bra 	$L__BB3_22;
	and.b32  	%r24, %r13, 3;
	setp.lt.u32 	%p13, %r21, 4;
	@%p13 bra 	$L__BB3_19;
	cvt.s64.s32 	%rd30, %r63;
	add.s64 	%rd31, %rd2, %rd30;
	mov.b16 	%rs10, 0;
	st.global.u8 	[%rd31], %rs10;
	st.global.u8 	[%rd31+1], %rs10;
	st.global.u8 	[%rd31+2], %rs10;
	st.global.u8 	[%rd31+3], %rs10;
	add.s32 	%r63, %r63, 4;
$L__BB3_19:
	setp.eq.s32 	%p14, %r24, 0;
	@%p14 bra 	$L__BB3_22;
	neg.s32 	%r66, %r24;
$L__BB3_21:
	.pragma "nounroll";
	cvt.s64.s32 	%rd32, %r63;
	add.s64 	%rd33, %rd2, %rd32;
	mov.b16 	%rs11, 0;
	st.global.u8 	[%rd33], %rs11;
	add.s32 	%r63, %r63, 1;
	add.s32 	%r66, %r66, 1;
	setp.ne.s32 	%p15, %r66, 0;
	@%p15 bra 	$L__BB3_21;
$L__BB3_22:
	ret;

}


// ===== COMPILED SASS (sm_100) =====

	.target	sm_100

	.elftype	@"ET_EXEC"


//--------------------- .note.nv.tkinfo           --------------------------
	.section	.note.nv.tkinfo,"",@"SHT_NOTE"
	.sectionflags	@"SHF_NOTE_NV_TKINFO"
	.tkinfo
        /*0018*/ 	.word	0x00000002
        /*0030*/ 	.string	""
        /*0030*/ 	.string	"ptxas"
        /*0030*/ 	.string	"Cuda compilation tools, release 13.0, V13.0.88"
        /*0030*/ 	.string	"Build cuda_13.0.r13.0/compiler.36424714_0"
        /*0030*/ 	.string	"-arch sm_100 -m 64 "



//--------------------- .note.nv.cuinfo           --------------------------
	.section	.note.nv.cuinfo,"",@"SHT_NOTE"
	.sectionflags	@"SHF_NOTE_NV_CUINFO"
        /*0018*/ 	.short	0x0002
        /*001a*/ 	.short	0x0064
        /*001c*/ 	.short	0x0082
	.zero		2


//--------------------- .nv.info                  --------------------------
	.section	.nv.info,"",@"SHT_CUDA_INFO"
	.align	4


	//----- nvinfo : EIATTR_REGCOUNT
	.align		4
        /*0000*/ 	.byte	0x04, 0x2f
        /*0002*/ 	.short	(.L_4 - .L_3)
	.align		4
.L_3:
        /*0004*/ 	.word	index@(_Z18CalculateFrequencyPhPjj)
        /*0008*/ 	.word	0x0000000a


	//----- nvinfo : EIATTR_FRAME_SIZE
	.align		4
.L_4:
        /*000c*/ 	.byte	0x04, 0x11
        /*000e*/ 	.short	(.L_6 - .L_5)
	.align		4
.L_5:
        /*0010*/ 	.word	index@(_Z18CalculateFrequencyPhPjj)
        /*0014*/ 	.word	0x00000000


	//----- nvinfo : EIATTR_REGCOUNT
	.align		4
.L_6:
        /*0018*/ 	.byte	0x04, 0x2f
        /*001a*/ 	.short	(.L_8 - .L_7)
	.align		4
.L_7:
        /*001c*/ 	.word	index@(_Z17findLeastFrequentPjS_ijS_S_)
        /*0020*/ 	.word	0x00000014


	//----- nvinfo : EIATTR_FRAME_SIZE
	.align		4
.L_8:
        /*0024*/ 	.byte	0x04, 0x11
        /*0026*/ 	.short	(.L_10 - .L_9)
	.align		4
.L_9:
        /*0028*/ 	.word	index@(_Z17findLeastFrequentPjS_ijS_S_)
        /*002c*/ 	.word	0x00000000


	//----- nvinfo : EIATTR_REGCOUNT
	.align		4
.L_10:
        /*0030*/ 	.byte	0x04, 0x2f
        /*0032*/ 	.short	(.L_12 - .L_11)
	.align		4
.L_11:
        /*0034*/ 	.word	index@(_Z18searchSimilarIndexPjS_S_i)
        /*0038*/ 	.word	0x0000000c


	//----- nvinfo : EIATTR_FRAME_SIZE
	.align		4
.L_12:
        /*003c*/ 	.byte	0x04, 0x11
        /*003e*/ 	.short	(.L_14 - .L_13)
	.align		4
.L_13:
        /*0040*/ 	.word	index@(_Z18searchSimilarIndexPjS_S_i)
        /*0044*/ 	.word	0x00000000


	//----- nvinfo : EIATTR_REGCOUNT
	.align		4
.L_14:
        /*0048*/ 	.byte	0x04, 0x2f
        /*004a*/ 	.short	(.L_16 - .L_15)
	.align		4
.L_15:
        /*004c*/ 	.word	index@(_Z8compressPhPjP17huffmanDictionaryS_j)
        /*0050*/ 	.word	0x00000010


	//----- nvinfo : EIATTR_FRAME_SIZE
	.align		4
.L_16:
        /*0054*/ 	.byte	0x04, 0x11
        /*0056*/ 	.short	(.L_18 - .L_17)
	.align		4
.L_17:
        /*0058*/ 	.word	index@(_Z8compressPhPjP17huffmanDictionaryS_j)
        /*005c*/ 	.word	0x00000000


	//----- nvinfo : EIATTR_MIN_STACK_SIZE
	.align		4
.L_18:
        /*0060*/ 	.byte	0x04, 0x12
        /*0062*/ 	.short	(.L_20 - .L_19)
	.align		4
.L_19:
        /*0064*/ 	.word	index@(_Z8compressPhPjP17huffmanDictionaryS_j)
        /*0068*/ 	.word	0x00000000


	//----- nvinfo : EIATTR_MIN_STACK_SIZE
	.align		4
.L_20:
        /*006c*/ 	.byte	0x04, 0x12
        /*006e*/ 	.short	(.L_22 - .L_21)
	.align		4
.L_21:
        /*0070*/ 	.word	index@(_Z18searchSimilarIndexPjS_S_i)
        /*0074*/ 	.word	0x00000000


	//----- nvinfo : EIATTR_MIN_STACK_SIZE
	.align		4
.L_22:
        /*0078*/ 	.byte	0x04, 0x12
        /*007a*/ 	.short	(.L_24 - .L_23)
	.align		4
.L_23:
        /*007c*/ 	.word	index@(_Z17findLeastFrequentPjS_ijS_S_)
        /*0080*/ 	.word	0x00000000


	//----- nvinfo : EIATTR_MIN_STACK_SIZE
	.align		4
.L_24:
        /*0084*/ 	.byte	0x04, 0x12
        /*0086*/ 	.short	(.L_26 - .L_25)
	.align		4
.L_25:
        /*0088*/ 	.word	index@(_Z18CalculateFrequencyPhPjj)
        /*008c*/ 	.word	0x00000000
.L_26:


//--------------------- .nv.compat                --------------------------
	.section	.nv.compat,"",@"SHT_CUDA_COMPAT_INFO"
	.align	4
        /*0000*/ 	.byte	0x02, 0x09, 0x00, 0x00, 0x02, 0x02, 0x01, 0x00, 0x02, 0x05, 0x05, 0x00, 0x03, 0x07, 0x01, 0x01
        /*0010*/ 	.byte	0x02, 0x03, 0x00, 0x00, 0x02, 0x06, 0x01, 0x00, 0x04, 0x0b, 0x08, 0x00, 0x09, 0x00, 0x00, 0x00
        /*0020*/ 	.byte	0x00, 0x00, 0x00, 0x00


//--------------------- .nv.info._Z8compressPhPjP17huffmanDictionaryS_j --------------------------
	.section	.nv.info._Z8compressPhPjP17huffmanDictionaryS_j,"",@"SHT_CUDA_INFO"
	.sectionflags	@""
	.align	4


	//----- nvinfo : EIATTR_CUDA_API_VERSION
	.align		4
        /*0000*/ 	.byte	0x04, 0x37
        /*0002*/ 	.short	(.L_28 - .L_27)
.L_27:
        /*0004*/ 	.word	0x00000082


	//----- nvinfo : EIATTR_KPARAM_INFO
	.align		4
.L_28:
        /*0008*/ 	.byte	0x04, 0x17
        /*000a*/ 	.short	(.L_30 - .L_29)
.L_29:
        /*000c*/ 	.word	0x00000000
        /*0010*/ 	.short	0x0004
        /*0012*/ 	.short	0x0020
        /*0014*/ 	.byte	0x00, 0xf0, 0x11, 0x00


	//----- nvinfo : EIATTR_KPARAM_INFO
	.align		4
.L_30:
        /*0018*/ 	.byte	0x04, 0x17
        /*001a*/ 	.short	(.L_32 - .L_31)
.L_31:
        /*001c*/ 	.word	0x00000000
        /*0020*/ 	.short	0x0003
        /*0022*/ 	.short	0x0018
        /*0024*/ 	.byte	0x00, 0xf5, 0x21, 0x00


	//----- nvinfo : EIATTR_KPARAM_INFO
	.align		4
.L_32:
        /*0028*/ 	.byte	0x04, 0x17
        /*002a*/ 	.short	(.L_34 - .L_33)
.L_33:
        /*002c*/ 	.word	0x00000000
        /*0030*/ 	.short	0x0002
        /*0032*/ 	.short	0x0010
        /*0034*/ 	.byte	0x00, 0xf5, 0x21, 0x00


	//----- nvinfo : EIATTR_KPARAM_INFO
	.align		4
.L_34:
        /*0038*/ 	.byte	0x04, 0x17
        /*003a*/ 	.short	(.L_36 - .L_35)
.L_35:
        /*003c*/ 	.word	0x00000000
        /*0040*/ 	.short	0x0001
        /*0042*/ 	.short	0x0008
        /*0044*/ 	.byte	0x00, 0xf5, 0x21, 0x00


	//----- nvinfo : EIATTR_KPARAM_INFO
	.align		4
.L_36:
        /*0048*/ 	.byte	0x04, 0x17
        /*004a*/ 	.short	(.L_38 - .L_37)
.L_37:
        /*004c*/ 	.word	0x00000000
        /*0050*/ 	.short	0x0000
        /*0052*/ 	.short	0x0000
        /*0054*/ 	.byte	0x00, 0xf5, 0x21, 0x00


	//----- nvinfo : EIATTR_SPARSE_MMA_MASK
	.align		4
.L_38:
        /*0058*/ 	.byte	0x03, 0x50
        /*005a*/ 	.short	0x0000


	//----- nvinfo : EIATTR_MAXREG_COUNT
	.align		4
        /*005c*/ 	.byte	0x03, 0x1b
        /*005e*/ 	.short	0x00ff


	//----- nvinfo : EIATTR_NUM_BARRIERS
	.align		4
        /*0060*/ 	.byte	0x02, 0x4c
        /*0062*/ 	.byte	0x01
	.zero		1


	//----- nvinfo : EIATTR_MERCURY_ISA_VERSION
	.align		4
        /*0064*/ 	.byte	0x03, 0x5f
        /*0066*/ 	.short	0x0101


	//----- nvinfo : EIATTR_VRC_CTA_INIT_COUNT
	.align		4
        /*0068*/ 	.byte	0x02, 0x4a
	.zero		1
	.zero		1


	//----- nvinfo : EIATTR_EXIT_INSTR_OFFSETS
	.align		4
        /*006c*/ 	.byte	0x04, 0x1c
        /*006e*/ 	.short	(.L_40 - .L_39)


	//   ....[0]....
.L_39:
        /*0070*/ 	.word	0x00000470


	//   ....[1]....
        /*0074*/ 	.word	0x00000570


	//   ....[2]....
        /*0078*/ 	.word	0x000007a0


	//   ....[3]....
        /*007c*/ 	.word	0x000008d0


	//   ....[4]....
        /*0080*/ 	.word	0x000009c0


	//   ....[5]....
        /*0084*/ 	.word	0x00000a60


	//----- nvinfo : EIATTR_CRS_STACK_SIZE
	.align		4
.L_40:
        /*0088*/ 	.byte	0x04, 0x1e
        /*008a*/ 	.short	(.L_42 - .L_41)
.L_41:
        /*008c*/ 	.word	0x00000000


	//----- nvinfo : EIATTR_CBANK_PARAM_SIZE
	.align		4
.L_42:
        /*0090*/ 	.byte	0x03, 0x19
        /*0092*/ 	.short	0x0024


	//----- nvinfo : EIATTR_PARAM_CBANK
	.align		4
        /*0094*/ 	.byte	0x04, 0x0a
        /*0096*/ 	.short	(.L_44 - .L_43)
	.align		4
.L_43:
        /*0098*/ 	.word	index@(.nv.constant0._Z8compressPhPjP17huffmanDictionaryS_j)
        /*009c*/ 	.short	0x0380
        /*009e*/ 	.short	0x0024


	//----- nvinfo : EIATTR_SW_WAR
	.align		4
.L_44:
        /*00a0*/ 	.byte	0x04, 0x36
        /*00a2*/ 	.short	(.L_46 - .L_45)
.L_45:
        /*00a4*/ 	.word	0x00000008
.L_46:


//--------------------- .nv.info._Z18searchSimilarIndexPjS_S_i --------------------------
	.section	.nv.info._Z18searchSimilarIndexPjS_S_i,"",@"SHT_CUDA_INFO"
	.sectionflags	@""
	.align	4


	//----- nvinfo : EIATTR_CUDA_API_VERSION
	.align		4
        /*0000*/ 	.byte	0x04, 0x37
        /*0002*/ 	.short	(.L_48 - .L_47)
.L_47:
        /*0004*/ 	.word	0x00000082


	//----- nvinfo : EIATTR_KPARAM_INFO
	.align		4
.L_48:
        /*0008*/ 	.byte	0x04, 0x17
        /*000a*/ 	.short	(.L_50 - .L_49)
.L_49:
        /*000c*/ 	.word	0x00000000
        /*0010*/ 	.short	0x0003
        /*0012*/ 	.short	0x0018
        /*0014*/ 	.byte	0x00, 0xf0, 0x11, 0x00


	//----- nvinfo : EIATTR_KPARAM_INFO
	.align		4
.L_50:
        /*0018*/ 	.byte	0x04, 0x17
        /*001a*/ 	.short	(.L_52 - .L_51)
.L_51:
        /*001c*/ 	.word	0x00000000
        /*0020*/ 	.short	0x0002
        /*0022*/ 	.short	0x0010
        /*0024*/ 	.byte	0x00, 0xf5, 0x21, 0x00


	//----- nvinfo : EIATTR_KPARAM_INFO
	.align		4
.L_52:
        /*0028*/ 	.byte	0x04, 0x17
        /*002a*/ 	.short	(.L_54 - .L_53)
.L_53:
        /*002c*/ 	.word	0x00000000
        /*0030*/ 	.short	0x0001
        /*0032*/ 	.short	0x0008
        /*0034*/ 	.byte	0x00, 0xf5, 0x21, 0x00


	//----- nvinfo : EIATTR_KPARAM_INFO
	.align		4
.L_54:
        /*0038*/ 	.byte	0x04, 0x17
        /*003a*/ 	.short	(.L_56 - .L_55)
.L_55:
        /*003c*/ 	.word	0x00000000
        /*0040*/ 	.short	0x0000
        /*0042*/ 	.short	0x0000
        /*0044*/ 	.byte	0x00, 0xf5, 0x21, 0x00


	//----- nvinfo : EIATTR_SPARSE_MMA_MASK
	.align		4
.L_56:
        /*0048*/ 	.byte	0x03, 0x50
        /*004a*/ 	.short	0x0000


	//----- nvinfo : EIATTR_MAXREG_COUNT
	.align		4
        /*004c*/ 	.byte	0x03, 0x1b
        /*004e*/ 	.short	0x00ff


	//----- nvinfo : EIATTR_NUM_BARRIERS
	.align		4
        /*0050*/ 	.byte	0x02, 0x4c
        /*0052*/ 	.byte	0x01
	.zero		1


	//----- nvinfo : EIATTR_MERCURY_ISA_VERSION
	.align		4
        /*0054*/ 	.byte	0x03, 0x5f
        /*0056*/ 	.short	0x0101


	//----- nvinfo : EIATTR_VRC_CTA_INIT_COUNT
	.align		4
        /*0058*/ 	.byte	0x02, 0x4a
	.zero		1
	.zero		1


	//----- nvinfo : EIATTR_EXIT_INSTR_OFFSETS
	.align		4
        /*005c*/ 	.byte	0x04, 0x1c
        /*005e*/ 	.short	(.L_58 - .L_57)


	//   ....[0]....
.L_57:
        /*0060*/ 	.word	0x000000b0


	//   ....[1]....
        /*0064*/ 	.word	0x000001e0


	//----- nvinfo : EIATTR_CRS_STACK_SIZE
	.align		4
.L_58:
        /*0068*/ 	.byte	0x04, 0x1e
        /*006a*/ 	.short	(.L_60 - .L_59)
.L_59:
        /*006c*/ 	.word	0x00000000


	//----- nvinfo : EIATTR_CBANK_PARAM_SIZE
	.align		4
.L_60:
        /*0070*/ 	.byte	0x03, 0x19
        /*0072*/ 	.short	0x001c


	//----- nvinfo : EIATTR_PARAM_CBANK
	.align		4
        /*0074*/ 	.byte	0x04, 0x0a
        /*0076*/ 	.short	(.L_62 - .L_61)
	.align		4
.L_61:
        /*0078*/ 	.word	index@(.nv.constant0._Z18searchSimilarIndexPjS_S_i)
        /*007c*/ 	.short	0x0380
        /*007e*/ 	.short	0x001c


	//----- nvinfo : EIATTR_SW_WAR
	.align		4
.L_62:
        /*0080*/ 	.byte	0x04, 0x36
        /*0082*/ 	.short	(.L_64 - .L_63)
.L_63:
        /*0084*/ 	.word	0x00000008
.L_64:


//--------------------- .nv.info._Z17findLeastFrequentPjS_ijS_S_ --------------------------
	.section	.nv.info._Z17findLeastFrequentPjS_ijS_S_,"",@"SHT_CUDA_INFO"
	.sectionflags	@""
	.align	4


	//----- nvinfo : EIATTR_CUDA_API_VERSION
	.align		4
        /*0000*/ 	.byte	0x04, 0x37
        /*0002*/ 	.short	(.L_66 - .L_65)
.L_65:
        /*0004*/ 	.word	0x00000082


	//----- nvinfo : EIATTR_KPARAM_INFO
	.align		4
.L_66:
        /*0008*/ 	.byte	0x04, 0x17
        /*000a*/ 	.short	(.L_68 - .L_67)
.L_67:
        /*000c*/ 	.word	0x00000000
        /*0010*/ 	.short	0x0005
        /*0012*/ 	.short	0x0020
        /*0014*/ 	.byte	0x00, 0xf5, 0x21, 0x00


	//----- nvinfo : EIATTR_KPARAM_INFO
	.align		4
.L_68:
        /*0018*/ 	.byte	0x04, 0x17
        /*001a*/ 	.short	(.L_70 - .L_69)
.L_69:
        /*001c*/ 	.word	0x00000000
        /*0020*/ 	.short	0x0004
        /*0022*/ 	.short	0x0018
        /*0024*/ 	.byte	0x00, 0xf5, 0x21, 0x00


	//----- nvinfo : EIATTR_KPARAM_INFO
	.align		4
.L_70:
        /*0028*/ 	.byte	0x04, 0x17
        /*002a*/ 	.short	(.L_72 - .L_71)
.L_71:
        /*002c*/ 	.word	0x00000000
        /*0030*/ 	.short	0x0003
        /*0032*/ 	.short	0x0014
        /*0034*/ 	.byte	0x00, 0xf0, 0x11, 0x00


	//----- nvinfo : EIATTR_KPARAM_INFO
	.align		4
.L_72:
        /*0038*/ 	.byte	0x04, 0x17
        /*003a*/ 	.short	(.L_74 - .L_73)
.L_73:
        /*003c*/ 	.word	0x00000000
        /*0040*/ 	.short	0x0002
        /*0042*/ 	.short	0x0010
        /*0044*/ 	.byte	0x00, 0xf0, 0x11, 0x00


	//----- nvinfo : EIATTR_KPARAM_INFO
	.align		4
.L_74:
        /*0048*/ 	.byte	0x04, 0x17
        /*004a*/ 	.short	(.L_76 - .L_75)
.L_75:
        /*004c*/ 	.word	0x00000000
        /*0050*/ 	.short	0x0001
        /*0052*/ 	.short	0x0008
        /*0054*/ 	.byte	0x00, 0xf5, 0x21, 0x00


	//----- nvinfo : EIATTR_KPARAM_INFO
	.align		4
.L_76:
        /*0058*/ 	.byte	0x04, 0x17
        /*005a*/ 	.short	(.L_78 - .L_77)
.L_77:
        /*005c*/ 	.word	0x00000000
        /*0060*/ 	.short	0x0000
        /*0062*/ 	.short	0x0000
        /*0064*/ 	.byte	0x00, 0xf5, 0x21, 0x00


	//----- nvinfo : EIATTR_SPARSE_MMA_MASK
	.align		4
.L_78:
        /*0068*/ 	.byte	0x03, 0x50
        /*006a*/ 	.short	0x0000


	//----- nvinfo : EIATTR_MAXREG_COUNT
	.align		4
        /*006c*/ 	.byte	0x03, 0x1b
        /*006e*/ 	.short	0x00ff


	//----- nvinfo : EIATTR_NUM_BARRIERS
	.align		4
        /*0070*/ 	.byte	0x02, 0x4c
        /*0072*/ 	.byte	0x01
	.zero		1


	//----- nvinfo : EIATTR_MERCURY_ISA_VERSION
	.align		4
        /*0074*/ 	.byte	0x03, 0x5f
        /*0076*/ 	.short	0x0101


	//----- nvinfo : EIATTR_INT_WARP_WIDE_INSTR_OFFSETS
	.align		4
        /*0078*/ 	.byte	0x04, 0x31
        /*007a*/ 	.short	(.L_80 - .L_79)


	//   ....[0]....
.L_79:
        /*007c*/ 	.word	0x00000160


	//   ....[1]....
        /*0080*/ 	.word	0x000001c0


	//   ....[2]....
        /*0084*/ 	.word	0x00000440


	//   ....[3]....
        /*0088*/ 	.word	0x000004a0


	//----- nvinfo : EIATTR_VRC_CTA_INIT_COUNT
	.align		4
.L_80:
        /*008c*/ 	.byte	0x02, 0x4a
	.zero		1
	.zero		1


	//----- nvinfo : EIATTR_EXIT_INSTR_OFFSETS
	.align		4
        /*0090*/ 	.byte	0x04, 0x1c
        /*0092*/ 	.short	(.L_82 - .L_81)


	//   ....[0]....
.L_81:
        /*0094*/ 	.word	0x000000b0


	//   ....[1]....
        /*0098*/ 	.word	0x000007d0


	//----- nvinfo : EIATTR_CRS_STACK_SIZE
	.align		4
.L_82:
        /*009c*/ 	.byte	0x04, 0x1e
        /*009e*/ 	.short	(.L_84 - .L_83)
.L_83:
        /*00a0*/ 	.word	0x00000000


	//----- nvinfo : EIATTR_CBANK_PARAM_SIZE
	.align		4
.L_84:
        /*00a4*/ 	.byte	0x03, 0x19
        /*00a6*/ 	.short	0x0028


	//----- nvinfo : EIATTR_PARAM_CBANK
	.align		4
        /*00a8*/ 	.byte	0x04, 0x0a
        /*00aa*/ 	.short	(.L_86 - .L_85)
	.align		4
.L_85:
        /*00ac*/ 	.word	index@(.nv.constant0._Z17findLeastFrequentPjS_ijS_S_)
        /*00b0*/ 	.short	0x0380
        /*00b2*/ 	.short	0x0028


	//----- nvinfo : EIATTR_SW_WAR
	.align		4
.L_86:
        /*00b4*/ 	.byte	0x04, 0x36
        /*00b6*/ 	.short	(.L_88 - .L_87)
.L_87:
        /*00b8*/ 	.word	0x00000008
.L_88:


//--------------------- .nv.info._Z18CalculateFrequencyPhPjj --------------------------
	.section	.nv.info._Z18CalculateFrequencyPhPjj,"",@"SHT_CUDA_INFO"
	.sectionflags	@""
	.align	4


	//----- nvinfo : EIATTR_CUDA_API_VERSION
	.align		4
        /*0000*/ 	.byte	0x04, 0x37
        /*0002*/ 	.short	(.L_90 - .L_89)
.L_89:
        /*0004*/ 	.word	0x00000082


	//----- nvinfo : EIATTR_KPARAM_INFO
	.align		4
.L_90:
        /*0008*/ 	.byte	0x04, 0x17
        /*000a*/ 	.short	(.L_92 - .L_91)
.L_91:
        /*000c*/ 	.word	0x00000000
        /*0010*/ 	.short	0x0002
        /*0012*/ 	.short	0x0010
        /*0014*/ 	.byte	0x00, 0xf0, 0x11, 0x00


	//----- nvinfo : EIATTR_KPARAM_INFO
	.align		4
.L_92:
        /*0018*/ 	.byte	0x04, 0x17
        /*001a*/ 	.short	(.L_94 - .L_93)
.L_93:
        /*001c*/ 	.word	0x00000000
        /*0020*/ 	.short	0x0001
        /*0022*/ 	.short	0x0008
        /*0024*/ 	.byte	0x00, 0xf5, 0x21, 0x00


	//----- nvinfo : EIATTR_KPARAM_INFO
	.align		4
.L_94:
        /*0028*/ 	.byte	0x04, 0x17
        /*002a*/ 	.short	(.L_96 - .L_95)
.L_95:
        /*002c*/ 	.word	0x00000000
        /*0030*/ 	.short	0x0000
        /*0032*/ 	.short	0x0000
        /*0034*/ 	.byte	0x00, 0xf5, 0x21, 0x00


	//----- nvinfo : EIATTR_SPARSE_MMA_MASK
	.align		4
.L_96:
        /*0038*/ 	.byte	0x03, 0x50
        /*003a*/ 	.short	0x0000


	//----- nvinfo : EIATTR_MAXREG_COUNT
	.align		4
        /*003c*/ 	.byte	0x03, 0x1b
        /*003e*/ 	.short	0x00ff


	//----- nvinfo : EIATTR_MERCURY_ISA_VERSION
	.align		4
        /*0040*/ 	.byte	0x03, 0x5f
        /*0042*/ 	.short	0x0101


	//----- nvinfo : EIATTR_VRC_CTA_INIT_COUNT
	.align		4
        /*0044*/ 	.byte	0x02, 0x4a
	.zero		1
	.zero		1


	//----- nvinfo : EIATTR_EXIT_INSTR_OFFSETS
	.align		4
        /*0048*/ 	.byte	0x04, 0x1c
        /*004a*/ 	.short	(.L_98 - .L_97)


	//   ....[0]....
.L_97:
        /*004c*/ 	.word	0x00000070


	//   ....[1]....
        /*0050*/ 	.word	0x00000110


	//----- nvinfo : EIATTR_CBANK_PARAM_SIZE
	.align		4
.L_98:
        /*0054*/ 	.byte	0x03, 0x19
        /*0056*/ 	.short	0x0014


	//----- nvinfo : EIATTR_PARAM_CBANK
	.align		4
        /*0058*/ 	.byte	0x04, 0x0a
        /*005a*/ 	.short	(.L_100 - .L_99)
	.align		4
.L_99:
        /*005c*/ 	.word	index@(.nv.constant0._Z18CalculateFrequencyPhPjj)
        /*0060*/ 	.short	0x0380
        /*0062*/ 	.short	0x0014


	//----- nvinfo : EIATTR_SW_WAR
	.align		4
.L_100:
        /*0064*/ 	.byte	0x04, 0x36
        /*0066*/ 	.short	(.L_102 - .L_101)
.L_101:
        /*0068*/ 	.word	0x00000008
.L_102:


//--------------------- .nv.callgraph             --------------------------
	.section	.nv.callgraph,"",@"SHT_CUDA_CALLGRAPH"
	.align	4
	.sectionentsize	8
	.align		4
        /*0000*/ 	.word	0x00000000
	.align		4
        /*0004*/ 	.word	0xffffffff
	.align		4
        /*0008*/ 	.word	0x00000000
	.align		4
        /*000c*/ 	.word	0xfffffffe
	.align		4
        /*0010*/ 	.word	0x00000000
	.align		4
        /*0014*/ 	.word	0xfffffffd
	.align		4
        /*0018*/ 	.word	0x00000000
	.align		4
        /*001c*/ 	.word	0xfffffffc


//--------------------- .nv.constant4             --------------------------
	.section	.nv.constant4,"a",@progbits
	.align	8
	.align		8
.nv.constant4:
        /*0000*/ 	.dword	counter
	.align		8
        /*0008*/ 	.dword	counter_2


//--------------------- .nv.constant3             --------------------------
	.section	.nv.constant3,"a",@progbits
	.align	4
.nv.constant3:
	.type		INTMAX,@object
	.size		INTMAX,(.L_2 - INTMAX)
INTMAX:
        /*0000*/ 	.byte	0xff, 0xff, 0xff, 0x7f
.L_2:


//--------------------- .text._Z8compressPhPjP17huffmanDictionaryS_j --------------------------
	.section	.text._Z8compressPhPjP17huffmanDictionaryS_j,"ax",@progbits
	.align	128
        .global         _Z8compressPhPjP17huffmanDictionaryS_j
        .type           _Z8compressPhPjP17huffmanDictionaryS_j,@function
        .size           _Z8compressPhPjP17huffmanDictionaryS_j,(.L_x_31 - _Z8compressPhPjP17huffmanDictionaryS_j)
        .other          _Z8compressPhPjP17huffmanDictionaryS_j,@"STO_CUDA_ENTRY STV_DEFAULT"
_Z8compressPhPjP17huffmanDictionaryS_j:
.text._Z8compressPhPjP17huffmanDictionaryS_j:
[----:B------:R-:W-:Y:S08]  /*0000*/  LDC R1, c[0x0][0x37c] ;  /* 0x0000df00ff017b82 */ /* 0x000ff00000000800 */
[----:B------:R-:W0:Y:S01]  /*0010*/  S2UR UR6, SR_CgaCtaId ;  /* 0x00000000000679c3 */ /* 0x000e220000008800 */
[----:B------:R-:W-:Y:S01]  /*0020*/  UMOV UR4, 0x400 ;  /* 0x0000040000047882 */ /* 0x000fe20000000000 */
[----:B------:R-:W1:Y:S01]  /*0030*/  LDCU.64 UR10, c[0x0][0x358] ;  /* 0x00006b00ff0a77ac */ /* 0x000e620008000a00 */
[----:B------:R-:W2:Y:S01]  /*0040*/  LDCU.64 UR12, c[0x0][0x390] ;  /* 0x00007200ff0c77ac */ /* 0x000ea20008000a00 */
[----:B------:R-:W-:Y:S01]  /*0050*/  UMOV UR5, URZ ;  /* 0x000000ff00057c82 */ /* 0x000fe20008000000 */
[----:B0-----:R-:W-:-:S03]  /*0060*/  ULEA UR6, UR6, UR4, 0x18 ;  /* 0x0000000406067291 */ /* 0x001fc6000f8ec0ff */
[----:B------:R-:W-:-:S04]  /*0070*/  UMOV UR4, URZ ;  /* 0x000000ff00047c82 */ /* 0x000fc80008000000 */
[----:B-12---:R-:W-:-:S05]  /*0080*/  UMOV UR7, UR6 ;  /* 0x0000000600077c82 */ /* 0x006fca0008000000 */
.L_x_0:
[----:B------:R-:W-:-:S04]  /*0090*/  UIADD3 UR8, UP0, UPT, UR4, UR12, URZ ;  /* 0x0000000c04087290 */ /* 0x000fc8000ff1e0ff */
[----:B------:R-:W-:Y:S02]  /*00a0*/  UIADD3.X UR9, UPT, UPT, UR5, UR13, URZ, UP0, !UPT ;  /* 0x0000000d05097290 */ /* 0x000fe400087fe4ff */
[----:B0-----:R-:W-:-:S04]  /*00b0*/  IMAD.U32 R2, RZ, RZ, UR8 ;  /* 0x00000008ff027e24 */ /* 0x001fc8000f8e00ff */
[----:B------:R-:W-:-:S05]  /*00c0*/  IMAD.U32 R3, RZ, RZ, UR9 ;  /* 0x00000009ff037e24 */ /* 0x000fca000f8e00ff */
[----:B------:R-:W2:Y:S01]  /*00d0*/  LDG.E.U8 R2, desc[UR10][R2.64] ;  /* 0x0000000a02027981 */ /* 0x000ea2000c1e1100 */
[----:B------:R-:W-:Y:S02]  /*00e0*/  UISETP.GE.U32.AND UP0, UPT, UR4, 0xbfff, UPT ;  /* 0x0000bfff0400788c */ /* 0x000fe4000bf06070 */
[----:B------:R-:W-:Y:S02]  /*00f0*/  UIADD3 UR8, UP1, UPT, UR4, 0x1, URZ ;  /* 0x0000000104087890 */ /* 0x000fe4000ff3e0ff */
[----:B------:R-:W-:Y:S02]  /*0100*/  UISETP.GE.U32.AND.EX UP0, UPT, UR5, URZ, UPT, UP0 ;  /* 0x000000ff0500728c */ /* 0x000fe4000bf06100 */
[----:B------:R-:W-:-:S03]  /*0110*/  UIADD3.X UR9, UPT, UPT, URZ, UR5, URZ, UP1, !UPT ;  /* 0x00000005ff097290 */ /* 0x000fc60008ffe4ff */
[----:B------:R-:W-:-:S04]  /*0120*/  UMOV UR4, UR8 ;  /* 0x0000000800047c82 */ /* 0x000fc80008000000 */
[----:B------:R-:W-:Y:S01]  /*0130*/  UMOV UR5, UR9 ;  /* 0x0000000900057c82 */ /* 0x000fe20008000000 */
[----:B--2---:R0:W-:Y:S01]  /*0140*/  STS.U8 [UR7], R2 ;  /* 0x00000002ff007988 */ /* 0x0041e20008000007 */
[----:B------:R-:W-:Y:S01]  /*0150*/  UIADD3 UR7, UPT, UPT, UR7, 0x1, URZ ;  /* 0x0000000107077890 */ /* 0x000fe2000fffe0ff */
[----:B------:R-:W-:Y:S11]  /*0160*/  BRA.U !UP0, `(.L_x_0) ;  /* 0xfffffffd08c87547 */ /* 0x000ff6000b83ffff */
[----:B------:R-:W1:Y:S01]  /*0170*/  S2R R3, SR_TID.X ;  /* 0x0000000000037919 */ /* 0x000e620000002100 */
[----:B------:R-:W1:Y:S01]  /*0180*/  S2UR UR4, SR_CTAID.X ;  /* 0x00000000000479c3 */ /* 0x000e620000002500 */
[----:B------:R-:W2:Y:S01]  /*0190*/  LDCU UR5, c[0x0][0x3a0] ;  /* 0x00007400ff0577ac */ /* 0x000ea20008000800 */
[----:B------:R-:W-:Y:S01]  /*01a0*/  BSSY.RECONVERGENT B0, `(.L_x_1) ;  /* 0x0000029000007945 */ /* 0x000fe20003800200 */
[----:B------:R-:W3:Y:S05]  /*01b0*/  LDCU.64 UR8, c[0x0][0x398] ;  /* 0x00007300ff0877ac */ /* 0x000eea0008000a00 */
[----:B------:R-:W1:Y:S01]  /*01c0*/  LDC R12, c[0x0][0x360] ;  /* 0x0000d800ff0c7b82 */ /* 0x000e620000000800 */
[----:B--2---:R-:W-:-:S02]  /*01d0*/  IMAD.U32 R11, RZ, RZ, UR5 ;  /* 0x00000005ff0b7e24 */ /* 0x004fc4000f8e00ff */
[----:B-1----:R-:W-:-:S05]  /*01e0*/  IMAD R0, R12, UR4, R3 ;  /* 0x000000040c007c24 */ /* 0x002fca000f8e0203 */
[----:B------:R-:W-:-:S13]  /*01f0*/  ISETP.GE.U32.AND P0, PT, R0, R11, PT ;  /* 0x0000000b0000720c */ /* 0x000fda0003f06070 */
[----:B---3--:R-:W-:Y:S05]  /*0200*/  @P0 BRA `(.L_x_2) ;  /* 0x0000000000880947 */ /* 0x008fea0003800000 */
[----:B------:R-:W-:-:S07]  /*0210*/  IMAD.MOV.U32 R9, RZ, RZ, R0 ;  /* 0x000000ffff097224 */ /* 0x000fce00078e0000 */
.L_x_6:
[----:B------:R-:W0:Y:S02]  /*0220*/  LDCU.64 UR4, c[0x0][0x380] ;  /* 0x00007000ff0477ac */ /* 0x000e240008000a00 */
[----:B0-----:R-:W-:-:S04]  /*0230*/  IADD3 R2, P0, PT, R9, UR4, RZ ;  /* 0x0000000409027c10 */ /* 0x001fc8000ff1e0ff */
[----:B------:R-:W-:-:S05]  /*0240*/  LEA.HI.X.SX32 R3, R9, UR5, 0x1, P0 ;  /* 0x0000000509037c11 */ /* 0x000fca00080f0eff */
[----:B------:R-:W2:Y:S01]  /*0250*/  LDG.E.U8 R6, desc[UR10][R2.64] ;  /* 0x0000000a02067981 */ /* 0x000ea2000c1e1100 */
[----:B------:R-:W-:Y:S03]  /*0260*/  BSSY.RECONVERGENT B1, `(.L_x_3) ;  /* 0x0000017000017945 */ /* 0x000fe60003800200 */
[----:B--2---:R-:W0:Y:S02]  /*0270*/  LDS.U8 R4, [R6+UR6+0xbf00] ;  /* 0x00bf000606047984 */ /* 0x004e240008000000 */
[----:B0-----:R-:W-:-:S13]  /*0280*/  ISETP.NE.AND P0, PT, R4, RZ, PT ;  /* 0x000000ff0400720c */ /* 0x001fda0003f05270 */
[----:B------:R-:W-:Y:S05]  /*0290*/  @!P0 BRA `(.L_x_4) ;  /* 0x00000000004c8947 */ /* 0x000fea0003800000 */
[----:B------:R-:W0:Y:S01]  /*02a0*/  LDC.64 R4, c[0x0][0x388] ;  /* 0x0000e200ff047b82 */ /* 0x000e220000000a00 */
[----:B------:R-:W-:Y:S01]  /*02b0*/  PRMT R8, R6, 0x7610, R8 ;  /* 0x0000761006087816 */ /* 0x000fe20000000008 */
[----:B------:R-:W-:Y:S02]  /*02c0*/  IMAD.MOV.U32 R10, RZ, RZ, RZ ;  /* 0x000000ffff0a7224 */ /* 0x000fe400078e00ff */
[----:B0-----:R-:W-:-:S07]  /*02d0*/  IMAD.WIDE R4, R9, 0x4, R4 ;  /* 0x0000000409047825 */ /* 0x001fce00078e0204 */
.L_x_5:
[----:B------:R-:W2:Y:S01]  /*02e0*/  LDG.E R13, desc[UR10][R4.64] ;  /* 0x0000000a040d7981 */ /* 0x000ea2000c1e1900 */
[----:B------:R-:W-:Y:S01]  /*02f0*/  LOP3.LUT R7, R8, 0xffff, RZ, 0xc0, !PT ;  /* 0x0000ffff08077812 */ /* 0x000fe200078ec0ff */
[----:B------:R-:W-:-:S04]  /*0300*/  IMAD.U32 R6, RZ, RZ, UR6 ;  /* 0x00000006ff067e24 */ /* 0x000fc8000f8e00ff */
[----:B------:R-:W-:-:S04]  /*0310*/  IMAD R7, R7, 0xbf, R6 ;  /* 0x000000bf07077824 */ /* 0x000fc800078e0206 */
[----:B------:R-:W-:-:S06]  /*0320*/  IMAD.IADD R11, R7, 0x1, R10 ;  /* 0x00000001070b7824 */ /* 0x000fcc00078e020a */
[----:B------:R-:W0:Y:S01]  /*0330*/  LDS.U8 R11, [R11] ;  /* 0x000000000b0b7984 */ /* 0x000e220000000000 */
[----:B--2---:R-:W-:-:S05]  /*0340*/  IMAD.IADD R13, R13, 0x1, R10 ;  /* 0x000000010d0d7824 */ /* 0x004fca00078e020a */
[----:B------:R-:W-:-:S05]  /*0350*/  IADD3 R6, P0, PT, R13, UR8, RZ ;  /* 0x000000080d067c10 */ /* 0x000fca000ff1e0ff */
[----:B------:R-:W-:-:S05]  /*0360*/  IMAD.X R7, RZ, RZ, UR9, P0 ;  /* 0x00000009ff077e24 */ /* 0x000fca00080e06ff */
[----:B0-----:R-:W-:Y:S04]  /*0370*/  STG.E.U8 desc[UR10][R6.64], R11 ;  /* 0x0000000b06007986 */ /* 0x001fe8000c10110a */
[----:B------:R-:W2:Y:S01]  /*0380*/  LDG.E.U8 R8, desc[UR10][R2.64] ;  /* 0x0000000a02087981 */ /* 0x000ea2000c1e1100 */
[----:B------:R-:W-:-:S03]  /*0390*/  VIADD R10, R10, 0x1 ;  /* 0x000000010a0a7836 */ /* 0x000fc60000000000 */
[----:B--2---:R-:W0:Y:S02]  /*03a0*/  LDS.U8 R13, [R8+UR6+0xbf00] ;  /* 0x00bf0006080d7984 */ /* 0x004e240008000000 */
[----:B0-----:R-:W-:-:S13]  /*03b0*/  ISETP.GE.U32.AND P0, PT, R10, R13, PT ;  /* 0x0000000d0a00720c */ /* 0x001fda0003f06070 */
[----:B------:R-:W-:Y:S05]  /*03c0*/  @!P0 BRA `(.L_x_5) ;  /* 0xfffffffc00c48947 */ /* 0x000fea000383ffff */
.L_x_4:
[----:B------:R-:W-:Y:S05]  /*03d0*/  BSYNC.RECONVERGENT B1 ;  /* 0x0000000000017941 */ /* 0x000fea0003800200 */
.L_x_3:
[----:B------:R-:W0:Y:S01]  /*03e0*/  LDCU UR4, c[0x0][0x3a0] ;  /* 0x00007400ff0477ac */ /* 0x000e220008000800 */
[----:B------:R-:W-:Y:S02]  /*03f0*/  IMAD.IADD R9, R12, 0x1, R9 ;  /* 0x000000010c097824 */ /* 0x000fe400078e0209 */
[----:B0-----:R-:W-:-:S05]  /*0400*/  IMAD.U32 R11, RZ, RZ, UR4 ;  /* 0x00000004ff0b7e24 */ /* 0x001fca000f8e00ff */
[----:B------:R-:W-:-:S13]  /*0410*/  ISETP.GE.U32.AND P0, PT, R9, R11, PT ;  /* 0x0000000b0900720c */ /* 0x000fda0003f06070 */
[----:B------:R-:W-:Y:S05]  /*0420*/  @!P0 BRA `(.L_x_6) ;  /* 0xfffffffc007c8947 */ /* 0x000fea000383ffff */
.L_x_2:
[----:B------:R-:W-:Y:S05]  /*0430*/  BSYNC.RECONVERGENT B0 ;  /* 0x0000000000007941 */ /* 0x000fea0003800200 */
.L_x_1:
[----:B------:R-:W-:Y:S01]  /*0440*/  BAR.SYNC.DEFER_BLOCKING 0x0 ;  /* 0x0000000000007b1d */ /* 0x000fe20000010000 */
[----:B------:R-:W-:-:S05]  /*0450*/  VIADD R3, R11, 0xffffffff ;  /* 0xffffffff0b037836 */ /* 0x000fca0000000000 */
[----:B------:R-:W-:-:S13]  /*0460*/  ISETP.NE.AND P0, PT, R0, R3, PT ;  /* 0x000000030000720c */ /* 0x000fda0003f05270 */
[----:B------:R-:W-:Y:S05]  /*0470*/  @P0 EXIT ;  /* 0x000000000000094d */ /* 0x000fea0003800000 */
[----:B------:R-:W1:Y:S01]  /*0480*/  LDCU.64 UR4, c[0x0][0x380] ;  /* 0x00007000ff0477ac */ /* 0x000e620008000a00 */
[----:B------:R-:W0:Y:S01]  /*0490*/  LDC.64 R4, c[0x0][0x388] ;  /* 0x0000e200ff047b82 */ /* 0x000e220000000a00 */
[----:B-1----:R-:W-:-:S05]  /*04a0*/  IADD3 R6, P0, PT, R0, UR4, RZ ;  /* 0x0000000400067c10 */ /* 0x002fca000ff1e0ff */
[----:B------:R-:W-:-:S05]  /*04b0*/  IMAD.X R7, RZ, RZ, UR5, P0 ;  /* 0x00000005ff077e24 */ /* 0x000fca00080e06ff */
[----:B------:R-:W2:Y:S01]  /*04c0*/  LDG.E.U8 R6, desc[UR10][R6.64] ;  /* 0x0000000a06067981 */ /* 0x000ea2000c1e1100 */
[----:B0-----:R-:W-:-:S04]  /*04d0*/  IMAD.WIDE.U32 R2, R0, 0x4, R4 ;  /* 0x0000000400027825 */ /* 0x001fc800078e0004 */
[----:B------:R-:W-:Y:S02]  /*04e0*/  IMAD.WIDE.U32 R4, R11, 0x4, R4 ;  /* 0x000000040b047825 */ /* 0x000fe400078e0004 */
[----:B------:R-:W3:Y:S04]  /*04f0*/  LDG.E R2, desc[UR10][R2.64] ;  /* 0x0000000a02027981 */ /* 0x000ee8000c1e1900 */
[----:B------:R-:W4:Y:S01]  /*0500*/  LDG.E R5, desc[UR10][R4.64] ;  /* 0x0000000a04057981 */ /* 0x000f22000c1e1900 */
[----:B------:R-:W0:Y:S01]  /*0510*/  S2UR UR5, SR_CgaCtaId ;  /* 0x00000000000579c3 */ /* 0x000e220000008800 */
[----:B------:R-:W-:Y:S02]  /*0520*/  UMOV UR4, 0x400 ;  /* 0x0000040000047882 */ /* 0x000fe40000000000 */
[----:B0-----:R-:W-:-:S09]  /*0530*/  ULEA UR4, UR5, UR4, 0x18 ;  /* 0x0000000405047291 */ /* 0x001fd2000f8ec0ff */
[----:B--2---:R-:W3:Y:S02]  /*0540*/  LDS.U8 R9, [R6+UR4+0xbf00] ;  /* 0x00bf000406097984 */ /* 0x004ee40008000000 */
[----:B---3--:R-:W-:-:S05]  /*0550*/  IMAD.IADD R0, R2, 0x1, R9 ;  /* 0x0000000102007824 */ /* 0x008fca00078e0209 */
[----:B----4-:R-:W-:-:S13]  /*0560*/  ISETP.GT.U32.AND P0, PT, R5, R0, PT ;  /* 0x000000000500720c */ /* 0x010fda0003f04070 */
[----:B------:R-:W-:Y:S05]  /*0570*/  @!P0 EXIT ;  /* 0x000000000000894d */ /* 0x000fea0003800000 */
[----:B------:R-:W-:Y:S01]  /*0580*/  IADD3 R2, PT, PT, R9, R2, -R5 ;  /* 0x0000000209027210 */ /* 0x000fe20007ffe805 */
[----:B------:R-:W-:Y:S01]  /*0590*/  IMAD.IADD R7, R5, 0x1, -R0 ;  /* 0x0000000105077824 */ /* 0x000fe200078e0a00 */
[----:B------:R-:W-:Y:S02]  /*05a0*/  BSSY.RECONVERGENT B0, `(.L_x_7) ;  /* 0x000001f000007945 */ /* 0x000fe40003800200 */
[----:B------:R-:W-:Y:S02]  /*05b0*/  ISETP.GT.U32.AND P1, PT, R2, -0x10, PT ;  /* 0xfffffff00200780c */ /* 0x000fe40003f24070 */
[----:B------:R-:W-:-:S04]  /*05c0*/  LOP3.LUT R5, R7, 0xf, RZ, 0xc0, !PT ;  /* 0x0000000f07057812 */ /* 0x000fc800078ec0ff */
[----:B------:R-:W-:-:S07]  /*05d0*/  ISETP.NE.AND P0, PT, R5, RZ, PT ;  /* 0x000000ff0500720c */ /* 0x000fce0003f05270 */
[----:B------:R-:W-:Y:S06]  /*05e0*/  @P1 BRA `(.L_x_8) ;  /* 0x0000000000681947 */ /* 0x000fec0003800000 */
[----:B------:R-:W0:Y:S01]  /*05f0*/  LDC.64 R8, c[0x0][0x398] ;  /* 0x0000e600ff087b82 */ /* 0x000e220000000a00 */
[----:B------:R-:W-:-:S05]  /*0600*/  LOP3.LUT R2, R7, 0xfffffff0, RZ, 0xc0, !PT ;  /* 0xfffffff007027812 */ /* 0x000fca00078ec0ff */
[----:B------:R-:W-:-:S07]  /*0610*/  IMAD.MOV R4, RZ, RZ, -R2 ;  /* 0x000000ffff047224 */ /* 0x000fce00078e0a02 */
.L_x_9:
[----:B------:R-:W-:Y:S01]  /*0620*/  SHF.R.S32.HI R6, RZ, 0x1f, R0 ;  /* 0x0000001fff067819 */ /* 0x000fe20000011400 */
[----:B------:R-:W-:Y:S01]  /*0630*/  VIADD R4, R4, 0x10 ;  /* 0x0000001004047836 */ /* 0x000fe20000000000 */
[C---:B01----:R-:W-:Y:S01]  /*0640*/  IADD3 R2, P1, P2, R0.reuse, 0x7, R8 ;  /* 0x0000000700027810 */ /* 0x043fe20007a3e008 */
[----:B------:R-:W-:-:S03]  /*0650*/  VIADD R0, R0, 0x10 ;  /* 0x0000001000007836 */ /* 0x000fc60000000000 */
[----:B------:R-:W-:Y:S02]  /*0660*/  IADD3.X R3, PT, PT, R6, R9, RZ, P1, P2 ;  /* 0x0000000906037210 */ /* 0x000fe40000fe44ff */
[----:B------:R-:W-:-:S03]  /*0670*/  ISETP.NE.AND P1, PT, R4, RZ, PT ;  /* 0x000000ff0400720c */ /* 0x000fc60003f25270 */
[----:B------:R1:W-:Y:S04]  /*0680*/  STG.E.U8 desc[UR10][R2.64+-0x7], RZ ;  /* 0xfffff9ff02007986 */ /* 0x0003e8000c10110a */
        /* <DEDUP_REMOVED lines=14> */
[----:B------:R1:W-:Y:S01]  /*0770*/  STG.E.U8 desc[UR10][R2.64+0x8], RZ ;  /* 0x000008ff02007986 */ /* 0x0003e2000c10110a */
[----:B------:R-:W-:Y:S05]  /*0780*/  @P1 BRA `(.L_x_9) ;  /* 0xfffffffc00a41947 */ /* 0x000fea000383ffff */
.L_x_8:
[----:B------:R-:W-:Y:S05]  /*0790*/  BSYNC.RECONVERGENT B0 ;  /* 0x0000000000007941 */ /* 0x000fea0003800200 */
.L_x_7:
[----:B------:R-:W-:Y:S05]  /*07a0*/  @!P0 EXIT ;  /* 0x000000000000894d */ /* 0x000fea0003800000 */
[----:B------:R-:W-:Y:S01]  /*07b0*/  ISETP.GE.U32.AND P0, PT, R5, 0x8, PT ;  /* 0x000000080500780c */ /* 0x000fe20003f06070 */
[----:B------:R-:W-:Y:S01]  /*07c0*/  BSSY.RECONVERGENT B0, `(.L_x_10) ;  /* 0x0000010000007945 */ /* 0x000fe20003800200 */
[----:B------:R-:W-:-:S04]  /*07d0*/  LOP3.LUT R6, R7, 0x7, RZ, 0xc0, !PT ;  /* 0x0000000707067812 */ /* 0x000fc800078ec0ff */
[----:B------:R-:W-:-:S07]  /*07e0*/  ISETP.NE.AND P1, PT, R6, RZ, PT ;  /* 0x000000ff0600720c */ /* 0x000fce0003f25270 */
[----:B------:R-:W-:Y:S06]  /*07f0*/  @!P0 BRA `(.L_x_11) ;  /* 0x0000000000308947 */ /* 0x000fec0003800000 */
[----:B------:R-:W1:Y:S02]  /*0800*/  LDCU.64 UR4, c[0x0][0x398] ;  /* 0x00007300ff0477ac */ /* 0x000e640008000a00 */
[----:B-1----:R-:W-:-:S04]  /*0810*/  IADD3 R2, P0, PT, R0, UR4, RZ ;  /* 0x0000000400027c10 */ /* 0x002fc8000ff1e0ff */
[C---:B------:R-:W-:Y:S01]  /*0820*/  LEA.HI.X.SX32 R3, R0.reuse, UR5, 0x1, P0 ;  /* 0x0000000500037c11 */ /* 0x040fe200080f0eff */
[----:B------:R-:W-:-:S04]  /*0830*/  VIADD R0, R0, 0x8 ;  /* 0x0000000800007836 */ /* 0x000fc80000000000 */
[----:B------:R0:W-:Y:S04]  /*0840*/  STG.E.U8 desc[UR10][R2.64], RZ ;  /* 0x000000ff02007986 */ /* 0x0001e8000c10110a */
[----:B------:R0:W-:Y:S04]  /*0850*/  STG.E.U8 desc[UR10][R2.64+0x1], RZ ;  /* 0x000001ff02007986 */ /* 0x0001e8000c10110a */
[----:B------:R0:W-:Y:S04]  /*0860*/  STG.E.U8 desc[UR10][R2.64+0x2], RZ ;  /* 0x000002ff02007986 */ /* 0x0001e8000c10110a */
[----:B------:R0:W-:Y:S04]  /*0870*/  STG.E.U8 desc[UR10][R2.64+0x3], RZ ;  /* 0x000003ff02007986 */ /* 0x0001e8000c10110a */
[----:B------:R0:W-:Y:S04]  /*0880*/  STG.E.U8 desc[UR10][R2.64+0x4], RZ ;  /* 0x000004ff02007986 */ /* 0x0001e8000c10110a */
[----:B------:R0:W-:Y:S04]  /*0890*/  STG.E.U8 desc[UR10][R2.64+0x5], RZ ;  /* 0x000005ff02007986 */ /* 0x0001e8000c10110a */
[----:B------:R0:W-:Y:S04]  /*08a0*/  STG.E.U8 desc[UR10][R2.64+0x6], RZ ;  /* 0x000006ff02007986 */ /* 0x0001e8000c10110a */
[----:B------:R0:W-:Y:S02]  /*08b0*/  STG.E.U8 desc[UR10][R2.64+0x7], RZ ;  /* 0x000007ff02007986 */ /* 0x0001e4000c10110a */
.L_x_11:
[----:B------:R-:W-:Y:S05]  /*08c0*/  BSYNC.RECONVERGENT B0 ;  /* 0x0000000000007941 */ /* 0x000fea0003800200 */
.L_x_10:
[----:B------:R-:W-:Y:S05]  /*08d0*/  @!P1 EXIT ;  /* 0x000000000000994d */ /* 0x000fea0003800000 */
[----:B------:R-:W-:Y:S01]  /*08e0*/  ISETP.GE.U32.AND P0, PT, R6, 0x4, PT ;  /* 0x000000040600780c */ /* 0x000fe20003f06070 */
[----:B------:R-:W-:Y:S01]  /*08f0*/  BSSY.RECONVERGENT B0, `(.L_x_12) ;  /* 0x000000c000007945 */ /* 0x000fe20003800200 */
[----:B------:R-:W-:-:S04]  /*0900*/  LOP3.LUT R4, R7, 0x3, RZ, 0xc0, !PT ;  /* 0x0000000307047812 */ /* 0x000fc800078ec0ff */
[----:B------:R-:W-:-:S07]  /*0910*/  ISETP.NE.AND P1, PT, R4, RZ, PT ;  /* 0x000000ff0400720c */ /* 0x000fce0003f25270 */
[----:B------:R-:W-:Y:S06]  /*0920*/  @!P0 BRA `(.L_x_13) ;  /* 0x0000000000208947 */ /* 0x000fec0003800000 */
[----:B------:R-:W0:Y:S02]  /*0930*/  LDCU.64 UR4, c[0x0][0x398] ;  /* 0x00007300ff0477ac */ /* 0x000e240008000a00 */
[----:B01----:R-:W-:-:S04]  /*0940*/  IADD3 R2, P0, PT, R0, UR4, RZ ;  /* 0x0000000400027c10 */ /* 0x003fc8000ff1e0ff */
[C---:B------:R-:W-:Y:S01]  /*0950*/  LEA.HI.X.SX32 R3, R0.reuse, UR5, 0x1, P0 ;  /* 0x0000000500037c11 */ /* 0x040fe200080f0eff */
[----:B------:R-:W-:-:S04]  /*0960*/  VIADD R0, R0, 0x4 ;  /* 0x0000000400007836 */ /* 0x000fc80000000000 */
[----:B------:R2:W-:Y:S04]  /*0970*/  STG.E.U8 desc[UR10][R2.64], RZ ;  /* 0x000000ff02007986 */ /* 0x0005e8000c10110a */
[----:B------:R2:W-:Y:S04]  /*0980*/  STG.E.U8 desc[UR10][R2.64+0x1], RZ ;  /* 0x000001ff02007986 */ /* 0x0005e8000c10110a */
[----:B------:R2:W-:Y:S04]  /*0990*/  STG.E.U8 desc[UR10][R2.64+0x2], RZ ;  /* 0x000002ff02007986 */ /* 0x0005e8000c10110a */
[----:B------:R2:W-:Y:S02]  /*09a0*/  STG.E.U8 desc[UR10][R2.64+0x3], RZ ;  /* 0x000003ff02007986 */ /* 0x0005e4000c10110a */
.L_x_13:
[----:B------:R-:W-:Y:S05]  /*09b0*/  BSYNC.RECONVERGENT B0 ;  /* 0x0000000000007941 */ /* 0x000fea0003800200 */
.L_x_12:
[----:B------:R-:W-:Y:S05]  /*09c0*/  @!P1 EXIT ;  /* 0x000000000000994d */ /* 0x000fea0003800000 */
[----:B------:R-:W-:Y:S01]  /*09d0*/  IMAD.MOV R4, RZ, RZ, -R4 ;  /* 0x000000ffff047224 */ /* 0x000fe200078e0a04 */
[----:B------:R-:W3:Y:S06]  /*09e0*/  LDCU.64 UR4, c[0x0][0x398] ;  /* 0x00007300ff0477ac */ /* 0x000eec0008000a00 */
.L_x_14:
[----:B0123--:R-:W-:Y:S01]  /*09f0*/  IADD3 R2, P0, PT, R0, UR4, RZ ;  /* 0x0000000400027c10 */ /* 0x00ffe2000ff1e0ff */
[----:B------:R-:W-:-:S03]  /*0a00*/  VIADD R4, R4, 0x1 ;  /* 0x0000000104047836 */ /* 0x000fc60000000000 */
[C---:B------:R-:W-:Y:S01]  /*0a10*/  LEA.HI.X.SX32 R3, R0.reuse, UR5, 0x1, P0 ;  /* 0x0000000500037c11 */ /* 0x040fe200080f0eff */
[----:B------:R-:W-:Y:S01]  /*0a20*/  VIADD R0, R0, 0x1 ;  /* 0x0000000100007836 */ /* 0x000fe20000000000 */
[----:B------:R-:W-:-:S03]  /*0a30*/  ISETP.NE.AND P0, PT, R4, RZ, PT ;  /* 0x000000ff0400720c */ /* 0x000fc60003f05270 */
[----:B------:R4:W-:Y:S10]  /*0a40*/  STG.E.U8 desc[UR10][R2.64], RZ ;  /* 0x000000ff02007986 */ /* 0x0009f4000c10110a */
[----:B----4-:R-:W-:Y:S05]  /*0a50*/  @P0 BRA `(.L_x_14) ;  /* 0xfffffffc00e40947 */ /* 0x010fea000383ffff */
[----:B------:R-:W-:Y:S05]  /*0a60*/  EXIT ;  /* 0x000000000000794d */ /* 0x000fea0003800000 */
.L_x_15:
[----:B------:R-:W-:-:S00]  /*0a70*/  BRA `(.L_x_15) ;  /* 0xfffffffc00fc7947 */ /* 0x000fc0000383ffff */
[----:B------:R-:W-:-:S00]  /*0a80*/  NOP ;  /* 0x0000000000007918 */ /* 0x000fc00000000000 */
[----:B------:R-:W-:-:S00]  /*0a90*/  NOP ;  /* 0x0000000000007918 */ /* 0x000fc00000000000 */
[----:B------:R-:W-:-:S00]  /*0aa0*/  NOP ;  /* 0x0000000000007918 */ /* 0x000fc00000000000 */
[----:B------:R-:W-:-:S00]  /*0ab0*/  NOP ;  /* 0x0000000000007918 */ /* 0x000fc00000000000 */
[----:B------:R-:W-:-:S00]  /*0ac0*/  NOP ;  /* 0x0000000000007918 */ /* 0x000fc00000000000 */
[----:B------:R-:W-:-:S00]  /*0ad0*/  NOP ;  /* 0x0000000000007918 */ /* 0x000fc00000000000 */
[----:B------:R-:W-:-:S00]  /*0ae0*/  NOP ;  /* 0x0000000000007918 */ /* 0x000fc00000000000 */
[----:B------:R-:W-:-:S00]  /*0af0*/  NOP ;  /* 0x0000000000007918 */ /* 0x000fc00000000000 */
.L_x_31:


//--------------------- .text._Z18searchSimilarIndexPjS_S_i --------------------------
	.section	.text._Z18searchSimilarIndexPjS_S_i,"ax",@progbits
	.align	128
        .global         _Z18searchSimilarIndexPjS_S_i
        .type           _Z18searchSimilarIndexPjS_S_i,@function
        .size           _Z18searchSimilarIndexPjS_S_i,(.L_x_32 - _Z18searchSimilarIndexPjS_S_i)
        .other          _Z18searchSimilarIndexPjS_S_i,@"STO_CUDA_ENTRY STV_DEFAULT"
_Z18searchSimilarIndexPjS_S_i:
.text._Z18searchSimilarIndexPjS_S_i:
[----:B------:R-:W-:Y:S01]  /*0000*/  LDC R1, c[0x0][0x37c] ;  /* 0x0000df00ff017b82 */ /* 0x000fe20000000800 */
[----:B------:R-:W0:Y:S07]  /*0010*/  S2R R0, SR_TID.X ;  /* 0x0000000000007919 */ /* 0x000e2e0000002100 */
[----:B------:R-:W0:Y:S01]  /*0020*/  S2UR UR6, SR_CTAID.X ;  /* 0x00000000000679c3 */ /* 0x000e220000002500 */
[----:B------:R-:W1:Y:S07]  /*0030*/  LDCU.64 UR4, c[0x0][0x358] ;  /* 0x00006b00ff0477ac */ /* 0x000e6e0008000a00 */
[----:B------:R-:W-:Y:S08]  /*0040*/  BAR.SYNC.DEFER_BLOCKING 0x0 ;  /* 0x0000000000007b1d */ /* 0x000ff00000010000 */
[----:B------:R-:W0:Y:S08]  /*0050*/  LDC R9, c[0x0][0x360] ;  /* 0x0000d800ff097b82 */ /* 0x000e300000000800 */
[----:B------:R-:W2:Y:S08]  /*0060*/  LDC R8, c[0x0][0x398] ;  /* 0x0000e600ff087b82 */ /* 0x000eb00000000800 */
[----:B------:R-:W1:Y:S01]  /*0070*/  LDC.64 R2, c[0x4][RZ] ;  /* 0x01000000ff027b82 */ /* 0x000e620000000a00 */
[----:B0-----:R-:W-:-:S05]  /*0080*/  IMAD R9, R9, UR6, R0 ;  /* 0x0000000609097c24 */ /* 0x001fca000f8e0200 */
[----:B--2---:R-:W-:Y:S01]  /*0090*/  ISETP.NE.AND P0, PT, R9, R8, PT ;  /* 0x000000080900720c */ /* 0x004fe20003f05270 */
[----:B-1----:R0:W-:-:S12]  /*00a0*/  STG.E desc[UR4][R2.64], RZ ;  /* 0x000000ff02007986 */ /* 0x0021d8000c101904 */
[----:B------:R-:W-:Y:S05]  /*00b0*/  @!P0 EXIT ;  /* 0x000000000000894d */ /* 0x000fea0003800000 */
[----:B------:R-:W1:Y:S02]  /*00c0*/  LDC.64 R6, c[0x0][0x380] ;  /* 0x0000e000ff067b82 */ /* 0x000e640000000a00 */
[----:B-1----:R-:W-:-:S04]  /*00d0*/  IMAD.WIDE R4, R9, 0x4, R6 ;  /* 0x0000000409047825 */ /* 0x002fc800078e0206 */
[----:B------:R-:W-:Y:S02]  /*00e0*/  IMAD.WIDE R6, R8, 0x4, R6 ;  /* 0x0000000408067825 */ /* 0x000fe400078e0206 */
[----:B------:R-:W2:Y:S04]  /*00f0*/  LDG.E R4, desc[UR4][R4.64] ;  /* 0x0000000404047981 */ /* 0x000ea8000c1e1900 */
[----:B------:R-:W2:Y:S01]  /*0100*/  LDG.E R7, desc[UR4][R6.64] ;  /* 0x0000000406077981 */ /* 0x000ea2000c1e1900 */
[----:B------:R-:W-:Y:S01]  /*0110*/  BSSY.RECONVERGENT B0, `(.L_x_16) ;  /* 0x0000008000007945 */ /* 0x000fe20003800200 */
[----:B--2---:R-:W-:-:S13]  /*0120*/  ISETP.NE.AND P0, PT, R4, R7, PT ;  /* 0x000000070400720c */ /* 0x004fda0003f05270 */
[----:B------:R-:W-:Y:S05]  /*0130*/  @P0 BRA `(.L_x_17) ;  /* 0x0000000000140947 */ /* 0x000fea0003800000 */
[----:B------:R-:W-:Y:S01]  /*0140*/  IADD3 R7, PT, PT, R8, 0x1, RZ ;  /* 0x0000000108077810 */ /* 0x000fe20007ffe0ff */
[----:B------:R-:W1:Y:S05]  /*0150*/  LDC.64 R4, c[0x0][0x388] ;  /* 0x0000e200ff047b82 */ /* 0x000e6a0000000a00 */
[----:B------:R-:W1:Y:S02]  /*0160*/  ATOMG.E.INC.STRONG.GPU PT, R7, desc[UR4][R2.64], R7 ;  /* 0x80000007020779a8 */ /* 0x000e6400099ef104 */
[----:B-1----:R-:W-:-:S05]  /*0170*/  IMAD.WIDE R4, R7, 0x4, R4 ;  /* 0x0000000407047825 */ /* 0x002fca00078e0204 */
[----:B------:R1:W-:Y:S02]  /*0180*/  STG.E desc[UR4][R4.64], R9 ;  /* 0x0000000904007986 */ /* 0x0003e4000c101904 */
.L_x_17:
[----:B------:R-:W-:Y:S05]  /*0190*/  BSYNC.RECONVERGENT B0 ;  /* 0x0000000000007941 */ /* 0x000fea0003800200 */
.L_x_16:
[----:B------:R-:W-:Y:S06]  /*01a0*/  BAR.SYNC.DEFER_BLOCKING 0x0 ;  /* 0x0000000000007b1d */ /* 0x000fec0000010000 */
[----:B0-----:R-:W2:Y:S02]  /*01b0*/  LDG.E R3, desc[UR4][R2.64] ;  /* 0x0000000402037981 */ /* 0x001ea4000c1e1900 */
[----:B-1----:R-:W2:Y:S02]  /*01c0*/  LDC.64 R4, c[0x0][0x390] ;  /* 0x0000e400ff047b82 */ /* 0x002ea40000000a00 */
[----:B--2---:R-:W-:Y:S01]  /*01d0*/  STG.E desc[UR4][R4.64], R3 ;  /* 0x0000000304007986 */ /* 0x004fe2000c101904 */
[----:B------:R-:W-:Y:S05]  /*01e0*/  EXIT ;  /* 0x000000000000794d */ /* 0x000fea0003800000 */
.L_x_18:
        /* <DEDUP_REMOVED lines=9> */
.L_x_32:


//--------------------- .text._Z17findLeastFrequentPjS_ijS_S_ --------------------------
	.section	.text._Z17findLeastFrequentPjS_ijS_S_,"ax",@progbits
	.align	128
        .global         _Z17findLeastFrequentPjS_ijS_S_
        .type           _Z17findLeastFrequentPjS_ijS_S_,@function
        .size           _Z17findLeastFrequentPjS_ijS_S_,(.L_x_33 - _Z17findLeastFrequentPjS_ijS_S_)
        .other          _Z17findLeastFrequentPjS_ijS_S_,@"STO_CUDA_ENTRY STV_DEFAULT"
_Z17findLeastFrequentPjS_ijS_S_:
.text._Z17findLeastFrequentPjS_ijS_S_:
[----:B------:R-:W-:Y:S01]  /*0000*/  LDC R1, c[0x0][0x37c] ;  /* 0x0000df00ff017b82 */ /* 0x000fe20000000800 */
[----:B------:R-:W0:Y:S07]  /*0010*/  S2R R3, SR_TID.X ;  /* 0x0000000000037919 */ /* 0x000e2e0000002100 */
[----:B------:R-:W1:Y:S01]  /*0020*/  LDC.64 R4, c[0x4][0x8] ;  /* 0x01000200ff047b82 */ /* 0x000e620000000a00 */
[----:B------:R-:W1:Y:S01]  /*0030*/  LDCU.64 UR6, c[0x0][0x358] ;  /* 0x00006b00ff0677ac */ /* 0x000e620008000a00 */
[----:B------:R-:W2:Y:S06]  /*0040*/  LDCU UR5, c[0x0][0x394] ;  /* 0x00007280ff0577ac */ /* 0x000eac0008000800 */
[----:B------:R-:W0:Y:S08]  /*0050*/  S2UR UR4, SR_CTAID.X ;  /* 0x00000000000479c3 */ /* 0x000e300000002500 */
[----:B------:R-:W0:Y:S01]  /*0060*/  LDC R0, c[0x0][0x360] ;  /* 0x0000d800ff007b82 */ /* 0x000e220000000800 */
[----:B-1----:R1:W-:Y:S01]  /*0070*/  STG.E desc[UR6][R4.64], RZ ;  /* 0x000000ff04007986 */ /* 0x0023e2000c101906 */
[----:B0-----:R-:W-:-:S06]  /*0080*/  IMAD R0, R0, UR4, R3 ;  /* 0x0000000400007c24 */ /* 0x001fcc000f8e0203 */
[----:B------:R-:W-:Y:S01]  /*0090*/  BAR.SYNC.DEFER_BLOCKING 0x0 ;  /* 0x0000000000007b1d */ /* 0x000fe20000010000 */
[----:B--2---:R-:W-:-:S13]  /*00a0*/  ISETP.GE.U32.AND P0, PT, R0, UR5, PT ;  /* 0x0000000500007c0c */ /* 0x004fda000bf06070 */
[----:B-1----:R-:W-:Y:S05]  /*00b0*/  @P0 EXIT ;  /* 0x000000000000094d */ /* 0x002fea0003800000 */
[----:B------:R0:W5:Y:S01]  /*00c0*/  LDG.E R5, desc[UR6][R4.64] ;  /* 0x0000000604057981 */ /* 0x000162000c1e1900 */
[----:B------:R-:W1:Y:S02]  /*00d0*/  LDC.64 R2, c[0x0][0x380] ;  /* 0x0000e000ff027b82 */ /* 0x000e640000000a00 */
[----:B01----:R-:W-:-:S07]  /*00e0*/  IMAD.WIDE R2, R0, 0x4, R2 ;  /* 0x0000000400027825 */ /* 0x003fce00078e0202 */
.L_x_28:
[----:B------:R-:W0:Y:S01]  /*00f0*/  LDC.64 R8, c[0x0][0x388] ;  /* 0x0000e200ff087b82 */ /* 0x000e220000000a00 */
[----:B------:R-:W-:-:S07]  /*0100*/  MOV R13, 0x7fffffff ;  /* 0x7fffffff000d7802 */ /* 0x000fce0000000f00 */
[----:B------:R-:W1:Y:S01]  /*0110*/  LDC.64 R10, c[0x4][0x8] ;  /* 0x01000200ff0a7b82 */ /* 0x000e620000000a00 */
[----:B0----5:R-:W-:-:S05]  /*0120*/  IMAD.WIDE.U32 R4, R5, 0x4, R8 ;  /* 0x0000000405047825 */ /* 0x021fca00078e0008 */
[----:B------:R0:W-:Y:S04]  /*0130*/  STG.E desc[UR6][R4.64], R13 ;  /* 0x0000000d04007986 */ /* 0x0001e8000c101906 */
[----:B------:R-:W2:Y:S04]  /*0140*/  LDG.E R6, desc[UR6][R2.64] ;  /* 0x0000000602067981 */ /* 0x000ea8000c1e1900 */
[----:B-1----:R-:W3:Y:S01]  /*0150*/  LDG.E R7, desc[UR6][R10.64] ;  /* 0x000000060a077981 */ /* 0x002ee2000c1e1900 */
[----:B------:R-:W-:Y:S02]  /*0160*/  VOTEU.ANY UR4, UPT, PT ;  /* 0x0000000000047886 */ /* 0x000fe400038e0100 */
[----:B------:R-:W-:Y:S01]  /*0170*/  UFLO.U32 UR4, UR4 ;  /* 0x00000004000472bd */ /* 0x000fe200080e0000 */
[----:B------:R-:W1:Y:S05]  /*0180*/  S2R R12, SR_LANEID ;  /* 0x00000000000c7919 */ /* 0x000e6a0000000000 */
[----:B-1----:R-:W-:Y:S01]  /*0190*/  ISETP.EQ.U32.AND P0, PT, R12, UR4, PT ;  /* 0x000000040c007c0c */ /* 0x002fe2000bf02070 */
[----:B------:R-:W-:-:S04]  /*01a0*/  IMAD.MOV.U32 R15, RZ, RZ, RZ ;  /* 0x000000ffff0f7224 */ /* 0x000fc800078e00ff */
[----:B------:R-:W1:Y:S01]  /*01b0*/  LDCU UR4, c[0x0][0x394] ;  /* 0x00007280ff0477ac */ /* 0x000e620008000800 */
[----:B--2---:R-:W-:Y:S01]  /*01c0*/  CREDUX.MIN UR5, R6 ;  /* 0x00000000060572cc */ /* 0x004fe20000008000 */
[----:B---3--:R-:W-:-:S12]  /*01d0*/  IMAD.WIDE.U32 R6, R7, 0x4, R8 ;  /* 0x0000000407067825 */ /* 0x008fd800078e0008 */
[----:B------:R-:W-:-:S05]  /*01e0*/  MOV R17, UR5 ;  /* 0x0000000500117c02 */ /* 0x000fca0008000f00 */
[----:B------:R2:W-:Y:S01]  /*01f0*/  @P0 REDG.E.MIN.STRONG.GPU desc[UR6][R6.64], R17 ;  /* 0x000000110600098e */ /* 0x0005e2000c92e106 */
[----:B------:R-:W-:Y:S06]  /*0200*/  BAR.SYNC.DEFER_BLOCKING 0x0 ;  /* 0x0000000000007b1d */ /* 0x000fec0000010000 */
[----:B0-----:R-:W3:Y:S02]  /*0210*/  LDG.E R13, desc[UR6][R10.64] ;  /* 0x000000060a0d7981 */ /* 0x001ee4000c1e1900 */
[----:B---3--:R-:W-:Y:S02]  /*0220*/  IMAD.WIDE.U32 R4, R13, 0x4, R8 ;  /* 0x000000040d047825 */ /* 0x008fe400078e0008 */
[----:B------:R-:W0:Y:S03]  /*0230*/  LDC.64 R8, c[0x0][0x380] ;  /* 0x0000e000ff087b82 */ /* 0x000e260000000a00 */
[----:B-1----:R2:W5:Y:S02]  /*0240*/  LDG.E R12, desc[UR6][R4.64] ;  /* 0x00000006040c7981 */ /* 0x002564000c1e1900 */
.L_x_20:
[----:B0-2---:R-:W-:-:S06]  /*0250*/  IMAD.WIDE.U32 R4, R15, 0x4, R8 ;  /* 0x000000040f047825 */ /* 0x005fcc00078e0008 */
[----:B------:R-:W2:Y:S02]  /*0260*/  LDG.E R5, desc[UR6][R4.64] ;  /* 0x0000000604057981 */ /* 0x000ea4000c1e1900 */
[----:B--2--5:R-:W-:-:S13]  /*0270*/  ISETP.NE.AND P0, PT, R5, R12, PT ;  /* 0x0000000c0500720c */ /* 0x024fda0003f05270 */
[----:B------:R-:W-:Y:S05]  /*0280*/  @!P0 BRA `(.L_x_19) ;  /* 0x0000000000108947 */ /* 0x000fea0003800000 */
[----:B------:R-:W-:-:S04]  /*0290*/  IADD3 R15, PT, PT, R15, 0x1, RZ ;  /* 0x000000010f0f7810 */ /* 0x000fc80007ffe0ff */
[----:B------:R-:W-:-:S13]  /*02a0*/  ISETP.NE.AND P0, PT, R15, UR4, PT ;  /* 0x000000040f007c0c */ /* 0x000fda000bf05270 */
[----:B------:R-:W-:Y:S05]  /*02b0*/  @P0 BRA `(.L_x_20) ;  /* 0xfffffffc00e40947 */ /* 0x000fea000383ffff */
[----:B------:R-:W-:-:S07]  /*02c0*/  MOV R15, 0xffffffff ;  /* 0xffffffff000f7802 */ /* 0x000fce0000000f00 */
.L_x_19:
[----:B------:R-:W0:Y:S01]  /*02d0*/  LDC.64 R6, c[0x0][0x3a0] ;  /* 0x0000e800ff067b82 */ /* 0x000e220000000a00 */
[----:B------:R-:W-:Y:S01]  /*02e0*/  IMAD.WIDE R8, R15, 0x4, R8 ;  /* 0x000000040f087825 */ /* 0x000fe200078e0208 */
[----:B------:R-:W-:Y:S01]  /*02f0*/  ISETP.NE.AND P0, PT, R0, RZ, PT ;  /* 0x000000ff0000720c */ /* 0x000fe20003f05270 */
[----:B------:R-:W-:Y:S05]  /*0300*/  BSSY.RECONVERGENT B0, `(.L_x_21) ;  /* 0x000000b000007945 */ /* 0x000fea0003800200 */
[----:B------:R-:W1:Y:S01]  /*0310*/  LDC.64 R4, c[0x4][0x8] ;  /* 0x01000200ff047b82 */ /* 0x000e620000000a00 */
[----:B0-----:R-:W-:-:S04]  /*0320*/  IMAD.WIDE.U32 R6, R13, 0x4, R6 ;  /* 0x000000040d067825 */ /* 0x001fc800078e0006 */
[----:B------:R-:W-:Y:S01]  /*0330*/  IMAD.MOV.U32 R13, RZ, RZ, 0x7fffffff ;  /* 0x7fffffffff0d7424 */ /* 0x000fe200078e00ff */
[----:B------:R0:W-:Y:S02]  /*0340*/  STG.E desc[UR6][R6.64], R15 ;  /* 0x0000000f06007986 */ /* 0x0001e4000c101906 */
[----:B------:R-:W-:Y:S06]  /*0350*/  BAR.SYNC.DEFER_BLOCKING 0x0 ;  /* 0x0000000000007b1d */ /* 0x000fec0000010000 */
[----:B------:R0:W-:Y:S01]  /*0360*/  STG.E desc[UR6][R8.64], R13 ;  /* 0x0000000d08007986 */ /* 0x0001e2000c101906 */
[----:B-1----:R-:W-:Y:S05]  /*0370*/  @P0 BRA `(.L_x_22) ;  /* 0x00000000000c0947 */ /* 0x002fea0003800000 */
[----:B0-----:R-:W0:Y:S08]  /*0380*/  LDC R9, c[0x0][0x390] ;  /* 0x0000e400ff097b82 */ /* 0x001e300000000800 */
[----:B------:R-:W0:Y:S02]  /*0390*/  LDC.64 R6, c[0x4][0x8] ;  /* 0x01000200ff067b82 */ /* 0x000e240000000a00 */
[----:B0-----:R1:W-:Y:S02]  /*03a0*/  REDG.E.INC.STRONG.GPU desc[UR6][R6.64], R9 ;  /* 0x000000090600798e */ /* 0x0013e4000d92e106 */
.L_x_22:
[----:B------:R-:W-:Y:S05]  /*03b0*/  BSYNC.RECONVERGENT B0 ;  /* 0x0000000000007941 */ /* 0x000fea0003800200 */
.L_x_21:
[----:B------:R-:W-:Y:S08]  /*03c0*/  BAR.SYNC.DEFER_BLOCKING 0x0 ;  /* 0x0000000000007b1d */ /* 0x000ff00000010000 */
[----:B------:R-:W2:Y:S01]  /*03d0*/  LDC.64 R10, c[0x0][0x388] ;  /* 0x0000e200ff0a7b82 */ /* 0x000ea20000000a00 */
[----:B01----:R-:W2:Y:S01]  /*03e0*/  LDG.E R7, desc[UR6][R4.64] ;  /* 0x0000000604077981 */ /* 0x003ea2000c1e1900 */
[----:B------:R-:W0:Y:S01]  /*03f0*/  S2R R12, SR_LANEID ;  /* 0x00000000000c7919 */ /* 0x000e220000000000 */
[----:B--2---:R-:W-:-:S05]  /*0400*/  IMAD.WIDE.U32 R6, R7, 0x4, R10 ;  /* 0x0000000407067825 */ /* 0x004fca00078e000a */
[----:B------:R1:W-:Y:S04]  /*0410*/  STG.E desc[UR6][R6.64], R13 ;  /* 0x0000000d06007986 */ /* 0x0003e8000c101906 */
[----:B------:R-:W2:Y:S04]  /*0420*/  LDG.E R8, desc[UR6][R2.64] ;  /* 0x0000000602087981 */ /* 0x000ea8000c1e1900 */
[----:B------:R-:W3:Y:S01]  /*0430*/  LDG.E R9, desc[UR6][R4.64] ;  /* 0x0000000604097981 */ /* 0x000ee2000c1e1900 */
[----:B------:R-:W-:Y:S02]  /*0440*/  VOTEU.ANY UR4, UPT, PT ;  /* 0x0000000000047886 */ /* 0x000fe400038e0100 */
[----:B------:R-:W-:Y:S01]  /*0450*/  UFLO.U32 UR4, UR4 ;  /* 0x00000004000472bd */ /* 0x000fe200080e0000 */
[----:B-1----:R-:W1:Y:S05]  /*0460*/  LDC.64 R6, c[0x0][0x380] ;  /* 0x0000e000ff067b82 */ /* 0x002e6a0000000a00 */
[----:B0-----:R-:W-:Y:S01]  /*0470*/  ISETP.EQ.U32.AND P0, PT, R12, UR4, PT ;  /* 0x000000040c007c0c */ /* 0x001fe2000bf02070 */
[----:B------:R-:W-:-:S04]  /*0480*/  HFMA2 R15, -RZ, RZ, 0, 0 ;  /* 0x00000000ff0f7431 */ /* 0x000fc800000001ff */
[----:B------:R-:W0:Y:S01]  /*0490*/  LDCU UR4, c[0x0][0x394] ;  /* 0x00007280ff0477ac */ /* 0x000e220008000800 */
[----:B--2---:R-:W-:Y:S01]  /*04a0*/  CREDUX.MIN UR5, R8 ;  /* 0x00000000080572cc */ /* 0x004fe20000008000 */
[----:B---3--:R-:W-:-:S12]  /*04b0*/  IMAD.WIDE.U32 R8, R9, 0x4, R10 ;  /* 0x0000000409087825 */ /* 0x008fd800078e000a */
[----:B------:R-:W-:-:S05]  /*04c0*/  MOV R17, UR5 ;  /* 0x0000000500117c02 */ /* 0x000fca0008000f00 */
[----:B------:R2:W-:Y:S01]  /*04d0*/  @P0 REDG.E.MIN.STRONG.GPU desc[UR6][R8.64], R17 ;  /* 0x000000110800098e */ /* 0x0005e2000c92e106 */
[----:B------:R-:W-:Y:S06]  /*04e0*/  BAR.SYNC.DEFER_BLOCKING 0x0 ;  /* 0x0000000000007b1d */ /* 0x000fec0000010000 */
[----:B------:R-:W3:Y:S02]  /*04f0*/  LDG.E R13, desc[UR6][R4.64] ;  /* 0x00000006040d7981 */ /* 0x000ee4000c1e1900 */
[----:B---3--:R-:W-:-:S06]  /*0500*/  IMAD.WIDE.U32 R10, R13, 0x4, R10 ;  /* 0x000000040d0a7825 */ /* 0x008fcc00078e000a */
[----:B01----:R2:W5:Y:S02]  /*0510*/  LDG.E R10, desc[UR6][R10.64] ;  /* 0x000000060a0a7981 */ /* 0x003564000c1e1900 */
.L_x_24:
[----:B------:R-:W-:-:S06]  /*0520*/  IMAD.WIDE.U32 R4, R15, 0x4, R6 ;  /* 0x000000040f047825 */ /* 0x000fcc00078e0006 */
[----:B------:R-:W3:Y:S01]  /*0530*/  LDG.E R5, desc[UR6][R4.64] ;  /* 0x0000000604057981 */ /* 0x000ee2000c1e1900 */
[----:B--2---:R-:W-:Y:S01]  /*0540*/  IMAD.MOV.U32 R17, RZ, RZ, R15 ;  /* 0x000000ffff117224 */ /* 0x004fe200078e000f */
[----:B---3-5:R-:W-:-:S13]  /*0550*/  ISETP.NE.AND P0, PT, R5, R10, PT ;  /* 0x0000000a0500720c */ /* 0x028fda0003f05270 */
[----:B------:R-:W-:Y:S05]  /*0560*/  @!P0 BRA `(.L_x_23) ;  /* 0x0000000000108947 */ /* 0x000fea0003800000 */
[----:B------:R-:W-:-:S04]  /*0570*/  IADD3 R15, PT, PT, R15, 0x1, RZ ;  /* 0x000000010f0f7810 */ /* 0x000fc80007ffe0ff */
[----:B------:R-:W-:-:S13]  /*0580*/  ISETP.NE.AND P0, PT, R15, UR4, PT ;  /* 0x000000040f007c0c */ /* 0x000fda000bf05270 */
[----:B------:R-:W-:Y:S05]  /*0590*/  @P0 BRA `(.L_x_24) ;  /* 0xfffffffc00e00947 */ /* 0x000fea000383ffff */
[----:B------:R-:W-:-:S07]  /*05a0*/  MOV R17, 0xffffffff ;  /* 0xffffffff00117802 */ /* 0x000fce0000000f00 */
.L_x_23:
[----:B------:R-:W0:Y:S08]  /*05b0*/  LDC.64 R10, c[0x0][0x3a0] ;  /* 0x0000e800ff0a7b82 */ /* 0x000e300000000a00 */
[----:B------:R-:W1:Y:S08]  /*05c0*/  LDC.64 R4, c[0x4][0x8] ;  /* 0x01000200ff047b82 */ /* 0x000e700000000a00 */
[----:B------:R-:W2:Y:S01]  /*05d0*/  LDC.64 R8, c[0x0][0x388] ;  /* 0x0000e200ff087b82 */ /* 0x000ea20000000a00 */
[----:B0-----:R-:W-:-:S05]  /*05e0*/  IMAD.WIDE.U32 R10, R13, 0x4, R10 ;  /* 0x000000040d0a7825 */ /* 0x001fca00078e000a */
[----:B------:R0:W-:Y:S02]  /*05f0*/  STG.E desc[UR6][R10.64], R17 ;  /* 0x000000110a007986 */ /* 0x0001e4000c101906 */
[----:B------:R-:W-:Y:S06]  /*0600*/  BAR.SYNC.DEFER_BLOCKING 0x0 ;  /* 0x0000000000007b1d */ /* 0x000fec0000010000 */
[----:B-1----:R-:W3:Y:S02]  /*0610*/  LDG.E R13, desc[UR6][R4.64] ;  /* 0x00000006040d7981 */ /* 0x002ee4000c1e1900 */
[----:B---3--:R-:W-:-:S02]  /*0620*/  VIADD R15, R13, 0xffffffff ;  /* 0xffffffff0d0f7836 */ /* 0x008fc40000000000 */
[----:B--2---:R-:W-:-:S04]  /*0630*/  IMAD.WIDE.U32 R12, R13, 0x4, R8 ;  /* 0x000000040d0c7825 */ /* 0x004fc800078e0008 */
[----:B------:R-:W-:Y:S02]  /*0640*/  IMAD.WIDE.U32 R14, R15, 0x4, R8 ;  /* 0x000000040f0e7825 */ /* 0x000fe400078e0008 */
[----:B------:R-:W0:Y:S04]  /*0650*/  LDG.E R12, desc[UR6][R12.64] ;  /* 0x000000060c0c7981 */ /* 0x000e28000c1e1900 */
[----:B------:R-:W0:Y:S01]  /*0660*/  LDG.E R15, desc[UR6][R14.64] ;  /* 0x000000060e0f7981 */ /* 0x000e22000c1e1900 */
[----:B------:R-:W-:Y:S01]  /*0670*/  IMAD.WIDE R6, R17, 0x4, R6 ;  /* 0x0000000411067825 */ /* 0x000fe200078e0206 */
[----:B------:R-:W-:Y:S01]  /*0680*/  ISETP.NE.AND P0, PT, R0, RZ, PT ;  /* 0x000000ff0000720c */ /* 0x000fe20003f05270 */
[----:B------:R-:W-:Y:S01]  /*0690*/  BSSY.RECONVERGENT B0, `(.L_x_25) ;  /* 0x0000006000007945 */ /* 0x000fe20003800200 */
[----:B0-----:R-:W-:-:S05]  /*06a0*/  IADD3 R11, PT, PT, R12, R15, RZ ;  /* 0x0000000f0c0b7210 */ /* 0x001fca0007ffe0ff */
[----:B------:R0:W-:Y:S06]  /*06b0*/  STG.E desc[UR6][R6.64], R11 ;  /* 0x0000000b06007986 */ /* 0x0001ec000c101906 */
[----:B------:R-:W-:Y:S05]  /*06c0*/  @P0 BRA `(.L_x_26) ;  /* 0x0000000000080947 */ /* 0x000fea0003800000 */
[----:B0-----:R-:W0:Y:S02]  /*06d0*/  LDC R7, c[0x0][0x390] ;  /* 0x0000e400ff077b82 */ /* 0x001e240000000800 */
[----:B0-----:R1:W-:Y:S02]  /*06e0*/  REDG.E.INC.STRONG.GPU desc[UR6][R4.64], R7 ;  /* 0x000000070400798e */ /* 0x0013e4000d92e106 */
.L_x_26:
[----:B------:R-:W-:Y:S05]  /*06f0*/  BSYNC.RECONVERGENT B0 ;  /* 0x0000000000007941 */ /* 0x000fea0003800200 */
.L_x_25:
[----:B------:R-:W-:Y:S06]  /*0700*/  BAR.SYNC.DEFER_BLOCKING 0x0 ;  /* 0x0000000000007b1d */ /* 0x000fec0000010000 */
[----:B-1----:R-:W0:Y:S02]  /*0710*/  LDG.E R5, desc[UR6][R4.64] ;  /* 0x0000000604057981 */ /* 0x002e24000c1e1900 */
[----:B0-----:R-:W-:-:S06]  /*0720*/  IMAD.WIDE.U32 R6, R5, 0x4, R8 ;  /* 0x0000000405067825 */ /* 0x001fcc00078e0008 */
[----:B------:R-:W2:Y:S02]  /*0730*/  LDG.E R6, desc[UR6][R6.64] ;  /* 0x0000000606067981 */ /* 0x000ea4000c1e1900 */
[----:B--2---:R-:W-:-:S13]  /*0740*/  ISETP.NE.AND P0, PT, R6, 0x7fffffff, PT ;  /* 0x7fffffff0600780c */ /* 0x004fda0003f05270 */
[----:B------:R-:W-:Y:S05]  /*0750*/  @!P0 BRA `(.L_x_27) ;  /* 0x0000000000148947 */ /* 0x000fea0003800000 */
[----:B------:R-:W-:-:S05]  /*0760*/  IADD3 R7, PT, PT, R5, -0x1, RZ ;  /* 0xffffffff05077810 */ /* 0x000fca0007ffe0ff */
[----:B------:R-:W-:-:S06]  /*0770*/  IMAD.WIDE.U32 R8, R7, 0x4, R8 ;  /* 0x0000000407087825 */ /* 0x000fcc00078e0008 */
[----:B------:R-:W2:Y:S02]  /*0780*/  LDG.E R8, desc[UR6][R8.64] ;  /* 0x0000000608087981 */ /* 0x000ea4000c1e1900 */
[----:B--2---:R-:W-:-:S13]  /*0790*/  ISETP.NE.AND P0, PT, R8, 0x7fffffff, PT ;  /* 0x7fffffff0800780c */ /* 0x004fda0003f05270 */
[----:B------:R-:W-:Y:S05]  /*07a0*/  @P0 BRA `(.L_x_28) ;  /* 0xfffffff800500947 */ /* 0x000fea000383ffff */
.L_x_27:
[----:B------:R-:W0:Y:S02]  /*07b0*/  LDC.64 R2, c[0x0][0x398] ;  /* 0x0000e600ff027b82 */ /* 0x000e240000000a00 */
[----:B0-----:R-:W-:Y:S01]  /*07c0*/  STG.E desc[UR6][R2.64], R5 ;  /* 0x0000000502007986 */ /* 0x001fe2000c101906 */
[----:B------:R-:W-:Y:S05]  /*07d0*/  EXIT ;  /* 0x000000000000794d */ /* 0x000fea0003800000 */
.L_x_29:
        /* <DEDUP_REMOVED lines=10> */
.L_x_33:


//--------------------- .text._Z18CalculateFrequencyPhPjj --------------------------
	.section	.text._Z18CalculateFrequencyPhPjj,"ax",@progbits
	.align	128
        .global         _Z18CalculateFrequencyPhPjj
        .type           _Z18CalculateFrequencyPhPjj,@function
        .size           _Z18CalculateFrequencyPhPjj,(.L_x_34 - _Z18CalculateFrequencyPhPjj)
        .other          _Z18CalculateFrequencyPhPjj,@"STO_CUDA_ENTRY STV_DEFAULT"
_Z18CalculateFrequencyPhPjj:
.text._Z18CalculateFrequencyPhPjj:
[----:B------:R-:W-:Y:S01]  /*0000*/  LDC R1, c[0x0][0x37c] ;  /* 0x0000df00ff017b82 */ /* 0x000fe20000000800 */
[----:B------:R-:W0:Y:S07]  /*0010*/  S2R R3, SR_TID.X ;  /* 0x0000000000037919 */ /* 0x000e2e0000002100 */
[----:B------:R-:W0:Y:S01]  /*0020*/  S2UR UR4, SR_CTAID.X ;  /* 0x00000000000479c3 */ /* 0x000e220000002500 */
[----:B------:R-:W1:Y:S07]  /*0030*/  LDCU UR5, c[0x0][0x390] ;  /* 0x00007200ff0577ac */ /* 0x000e6e0008000800 */
[----:B------:R-:W0:Y:S02]  /*0040*/  LDC R4, c[0x0][0x360] ;  /* 0x0000d800ff047b82 */ /* 0x000e240000000800 */
[----:B0-----:R-:W-:-:S05]  /*0050*/  IMAD R4, R4, UR4, R3 ;  /* 0x0000000404047c24 */ /* 0x001fca000f8e0203 */
[----:B-1----:R-:W-:-:S13]  /*0060*/  ISETP.GE.U32.AND P0, PT, R4, UR5, PT ;  /* 0x0000000504007c0c */ /* 0x002fda000bf06070 */
[----:B------:R-:W-:Y:S05]  /*0070*/  @P0 EXIT ;  /* 0x000000000000094d */ /* 0x000fea0003800000 */
[----:B------:R-:W0:Y:S01]  /*0080*/  LDCU.64 UR6, c[0x0][0x380] ;  /* 0x00007000ff0677ac */ /* 0x000e220008000a00 */
[----:B------:R-:W1:Y:S01]  /*0090*/  LDC.64 R2, c[0x0][0x388] ;  /* 0x0000e200ff027b82 */ /* 0x000e620000000a00 */
[----:B------:R-:W2:Y:S01]  /*00a0*/  LDCU.64 UR4, c[0x0][0x358] ;  /* 0x00006b00ff0477ac */ /* 0x000ea20008000a00 */
[----:B0-----:R-:W-:-:S04]  /*00b0*/  IADD3 R4, P0, PT, R4, UR6, RZ ;  /* 0x0000000604047c10 */ /* 0x001fc8000ff1e0ff */
[----:B------:R-:W-:-:S06]  /*00c0*/  IADD3.X R5, PT, PT, RZ, UR7, RZ, P0, !PT ;  /* 0x00000007ff057c10 */ /* 0x000fcc00087fe4ff */
[----:B--2---:R-:W1:Y:S01]  /*00d0*/  LDG.E.U8 R5, desc[UR4][R4.64] ;  /* 0x0000000404057981 */ /* 0x004e62000c1e1100 */
[----:B------:R-:W-:Y:S02]  /*00e0*/  HFMA2 R7, -RZ, RZ, 0, 5.9604644775390625e-08 ;  /* 0x00000001ff077431 */ /* 0x000fe400000001ff */
[----:B-1----:R-:W-:-:S05]  /*00f0*/  IMAD.WIDE.U32 R2, R5, 0x4, R2 ;  /* 0x0000000405027825 */ /* 0x002fca00078e0002 */
[----:B------:R-:W-:Y:S01]  /*0100*/  REDG.E.ADD.STRONG.GPU desc[UR4][R2.64], R7 ;  /* 0x000000070200798e */ /* 0x000fe2000c12e104 */
[----:B------:R-:W-:Y:S05]  /*0110*/  EXIT ;  /* 0x000000000000794d */ /* 0x000fea0003800000 */
.L_x_30:
        /* <DEDUP_REMOVED lines=14> */
.L_x_34:


//--------------------- .nv.shared._Z8compressPhPjP17huffmanDictionaryS_j --------------------------
	.section	.nv.shared._Z8compressPhPjP17huffmanDictionaryS_j,"aw",@nobits
	.sectionflags	@""
.nv.shared._Z8compressPhPjP17huffmanDictionaryS_j:
	.zero		50176


//--------------------- .nv.shared.reserved.0     --------------------------
	.section	.nv.shared.reserved.0,"aw",@nobits
	.weak		__nv_reservedSMEM_offset_0_alias
	.size		__nv_reservedSMEM_offset_0_alias, 0, 64
	.other		__nv_reservedSMEM_offset_0_alias,@"STO_CUDA_RESERVED_SHARED STV_DEFAULT"
__nv_reservedSMEM_offset_0_alias:
	.zero		0
	.zero		64


//--------------------- .nv.global                --------------------------
	.section	.nv.global,"aw",@nobits
	.align	4
.nv.global:
	.type		counter,@object
	.size		counter,(counter_2 - counter)
counter:
	.zero		4
	.type		counter_2,@object
	.size		counter_2,(.L_1 - counter_2)
counter_2:
	.zero		4
.L_1:


//--------------------- .nv.constant0._Z8compressPhPjP17huffmanDictionaryS_j --------------------------
	.section	.nv.constant0._Z8compressPhPjP17huffmanDictionaryS_j,"a",@progbits
	.sectionflags	@""
	.align	4
.nv.constant0._Z8compressPhPjP17huffmanDictionaryS_j:
	.zero		932


//--------------------- .nv.constant0._Z18searchSimilarIndexPjS_S_i --------------------------
	.section	.nv.constant0._Z18searchSimilarIndexPjS_S_i,"a",@progbits
	.sectionflags	@""
	.align	4
.nv.constant0._Z18searchSimilarIndexPjS_S_i:
	.zero		924


//--------------------- .nv.constant0._Z17findLeastFrequentPjS_ijS_S_ --------------------------
	.section	.nv.constant0._Z17findLeastFrequentPjS_ijS_S_,"a",@progbits
	.sectionflags	@""
	.align	4
.nv.constant0._Z17findLeastFrequentPjS_ijS_S_:
	.zero		936


//--------------------- .nv.constant0._Z18CalculateFrequencyPhPjj --------------------------
	.section	.nv.constant0._Z18CalculateFrequencyPhPjj,"a",@progbits
	.sectionflags	@""
	.align	4
.nv.constant0._Z18CalculateFrequencyPhPjj:
	.zero		916


//--------------------- SYMBOLS --------------------------

	.type		.nv.reservedSmem.offset0,@object
	.size		.nv.reservedSmem.offset0,0x4
	.type		.nv.reservedSmem.cap,@object
	.size		.nv.reservedSmem.cap,0x4
